	.target	sm_90a

	.elftype	@"ET_EXEC"


//--------------------- .note.nv.tkinfo           --------------------------
	.section	.note.nv.tkinfo,"",@"SHT_NOTE"
	.sectionflags	@"SHF_NOTE_NV_TKINFO"
	.tkinfo
        /*0018*/ 	.word	0x00000002
        /*0030*/ 	.string	""
        /*0030*/ 	.string	"ptxas"
        /*0030*/ 	.string	"Cuda compilation tools, release 13.0, V13.0.88"
        /*0030*/ 	.string	"Build cuda_13.0.r13.0/compiler.36424714_0"
        /*0030*/ 	.string	"-arch sm_90a -m 64 "



//--------------------- .note.nv.cuinfo           --------------------------
	.section	.note.nv.cuinfo,"",@"SHT_NOTE"
	.sectionflags	@"SHF_NOTE_NV_CUINFO"
        /*0018*/ 	.short	0x0002
        /*001a*/ 	.short	0x005a
        /*001c*/ 	.short	0x0082
	.zero		2


//--------------------- .nv.info                  --------------------------
	.section	.nv.info,"",@"SHT_CUDA_INFO"
	.align	4


	//----- nvinfo : EIATTR_REGCOUNT
	.align		4
        /*0000*/ 	.byte	0x04, 0x2f
        /*0002*/ 	.short	(.L_16 - .L_15)
	.align		4
.L_15:
        /*0004*/ 	.word	index@(_ZN7cutlass13device_kernelINS_4fmha6kernel13FmhaKernelTmaINS1_10collective15FmhaMainloopTmaINS_6half_tEfN4cute5tupleIJNS7_1CILi64EEESA_NS9_ILi80EEEEEENS4_14ResidualFusionEJEEENS4_15FmhaFwdEpilogueIS6_fNS8_IJSA_SB_SA_EEEEEJEEEEEvNT_6ParamsE)
        /*0008*/ 	.word	0x00000071


	//----- nvinfo : EIATTR_FRAME_SIZE
	.align		4
.L_16:
        /*000c*/ 	.byte	0x04, 0x11
        /*000e*/ 	.short	(.L_18 - .L_17)
	.align		4
.L_17:
        /*0010*/ 	.word	index@($__internal_0_$__cuda_sm20_rcp_rn_f32_slowpath)
        /*0014*/ 	.word	0x00000000


	//----- nvinfo : EIATTR_FRAME_SIZE
	.align		4
.L_18:
        /*0018*/ 	.byte	0x04, 0x11
        /*001a*/ 	.short	(.L_20 - .L_19)
	.align		4
.L_19:
        /*001c*/ 	.word	index@(_ZN7cutlass13device_kernelINS_4fmha6kernel13FmhaKernelTmaINS1_10collective15FmhaMainloopTmaINS_6half_tEfN4cute5tupleIJNS7_1CILi64EEESA_NS9_ILi80EEEEEENS4_14ResidualFusionEJEEENS4_15FmhaFwdEpilogueIS6_fNS8_IJSA_SB_SA_EEEEEJEEEEEvNT_6ParamsE)
        /*0020*/ 	.word	0x00000000


	//----- nvinfo : EIATTR_MIN_STACK_SIZE
	.align		4
.L_20:
        /*0024*/ 	.byte	0x04, 0x12
        /*0026*/ 	.short	(.L_22 - .L_21)
	.align		4
.L_21:
        /*0028*/ 	.word	index@(_ZN7cutlass13device_kernelINS_4fmha6kernel13FmhaKernelTmaINS1_10collective15FmhaMainloopTmaINS_6half_tEfN4cute5tupleIJNS7_1CILi64EEESA_NS9_ILi80EEEEEENS4_14ResidualFusionEJEEENS4_15FmhaFwdEpilogueIS6_fNS8_IJSA_SB_SA_EEEEEJEEEEEvNT_6ParamsE)
        /*002c*/ 	.word	0x00000000
.L_22:


//--------------------- .nv.compat                --------------------------
	.section	.nv.compat,"",@"SHT_CUDA_COMPAT_INFO"
	.align	4
        /*0000*/ 	.byte	0x02, 0x09, 0x01, 0x00, 0x02, 0x02, 0x04, 0x00, 0x02, 0x05, 0x05, 0x00, 0x03, 0x07, 0x01, 0x01
        /*0010*/ 	.byte	0x02, 0x03, 0x01, 0x00, 0x02, 0x06, 0x01, 0x00, 0x04, 0x0b, 0x08, 0x00, 0x00, 0x00, 0x00, 0x00
        /*0020*/ 	.byte	0x00, 0x00, 0x00, 0x00


//--------------------- .nv.info._ZN7cutlass13device_kernelINS_4fmha6kernel13FmhaKernelTmaINS1_10collective15FmhaMainloopTmaINS_6half_tEfN4cute5tupleIJNS7_1CILi64EEESA_NS9_ILi80EEEEEENS4_14ResidualFusionEJEEENS4_15FmhaFwdEpilogueIS6_fNS8_IJSA_SB_SA_EEEEEJEEEEEvNT_6ParamsE --------------------------
	.section	.nv.info._ZN7cutlass13device_kernelINS_4fmha6kernel13FmhaKernelTmaINS1_10collective15FmhaMainloopTmaINS_6half_tEfN4cute5tupleIJNS7_1CILi64EEESA_NS9_ILi80EEEEEENS4_14ResidualFusionEJEEENS4_15FmhaFwdEpilogueIS6_fNS8_IJSA_SB_SA_EEEEEJEEEEEvNT_6ParamsE,"",@"SHT_CUDA_INFO"
	.sectionflags	@""
	.align	4


	//----- nvinfo : EIATTR_CUDA_API_VERSION
	.align		4
        /*0000*/ 	.byte	0x04, 0x37
        /*0002*/ 	.short	(.L_24 - .L_23)
.L_23:
        /*0004*/ 	.word	0x00000082


	//----- nvinfo : EIATTR_KPARAM_INFO
	.align		4
.L_24:
        /*0008*/ 	.byte	0x04, 0x17
        /*000a*/ 	.short	(.L_26 - .L_25)
.L_25:
        /*000c*/ 	.word	0x00000000
        /*0010*/ 	.short	0x0000
        /*0012*/ 	.short	0x0070
        /*0014*/ 	.byte	0x00, 0xf0, 0x01, 0x20


	//----- nvinfo : EIATTR_SPARSE_MMA_MASK
	.align		4
.L_26:
        /*0018*/ 	.byte	0x03, 0x50
        /*001a*/ 	.short	0x0000


	//----- nvinfo : EIATTR_MAXREG_COUNT
	.align		4
        /*001c*/ 	.byte	0x03, 0x1b
        /*001e*/ 	.short	0x00ff


	//----- nvinfo : EIATTR_NUM_BARRIERS
	.align		4
        /*0020*/ 	.byte	0x02, 0x4c
        /*0022*/ 	.byte	0x02
	.zero		1


	//----- nvinfo : EIATTR_EXTERNS
	.align		4
        /*0024*/ 	.byte	0x04, 0x0f
        /*0026*/ 	.short	(.L_28 - .L_27)


	//   ....[0]....
	.align		4
.L_27:
        /*0028*/ 	.word	index@(__assertfail)


	//----- nvinfo : EIATTR_MERCURY_ISA_VERSION
	.align		4
.L_28:
        /*002c*/ 	.byte	0x03, 0x5f
        /*002e*/ 	.short	0x0101


	//----- nvinfo : EIATTR_COOP_GROUP_MASK_REGIDS
	.align		4
        /*0030*/ 	.byte	0x04, 0x29
        /*0032*/ 	.short	(.L_30 - .L_29)


	//   ....[0]....
.L_29:
        /*0034*/ 	.word	0xffffffff


	//   ....[1]....
        /*0038*/ 	.word	0xffffffff


	//   ....[2]....
        /*003c*/ 	.word	0xffffffff


	//   ....[3]....
        /*0040*/ 	.word	0xffffffff


	//   ....[4]....
        /*0044*/ 	.word	0xffffffff


	//   ....[5]....
        /*0048*/ 	.word	0xffffffff


	//   ....[6]....
        /*004c*/ 	.word	0xffffffff


	//   ....[7]....
        /*0050*/ 	.word	0xffffffff


	//   ....[8]....
        /*0054*/ 	.word	0xffffffff


	//   ....[9]....
        /*0058*/ 	.word	0xffffffff


	//   ....[10]....
        /*005c*/ 	.word	0xffffffff


	//   ....[11]....
        /*0060*/ 	.word	0xffffffff


	//   ....[12]....
        /*0064*/ 	.word	0xffffffff


	//   ....[13]....
        /*0068*/ 	.word	0xffffffff


	//   ....[14]....
        /*006c*/ 	.word	0xffffffff


	//   ....[15]....
        /*0070*/ 	.word	0xffffffff


	//   ....[16]....
        /*0074*/ 	.word	0xffffffff


	//   ....[17]....
        /*0078*/ 	.word	0xffffffff


	//   ....[18]....
        /*007c*/ 	.word	0xffffffff


	//   ....[19]....
        /*0080*/ 	.word	0xffffffff


	//   ....[20]....
        /*0084*/ 	.word	0xffffffff


	//----- nvinfo : EIATTR_COOP_GROUP_INSTR_OFFSETS
	.align		4
.L_30:
        /*0088*/ 	.byte	0x04, 0x28
        /*008a*/ 	.short	(.L_32 - .L_31)


	//   ....[0]....
.L_31:
        /*008c*/ 	.word	0x00000050


	//   ....[1]....
        /*0090*/ 	.word	0x00000140


	//   ....[2]....
        /*0094*/ 	.word	0x00000270


	//   ....[3]....
        /*0098*/ 	.word	0x00000410


	//   ....[4]....
        /*009c*/ 	.word	0x000005b0


	//   ....[5]....
        /*00a0*/ 	.word	0x00002250


	//   ....[6]....
        /*00a4*/ 	.word	0x00002330


	//   ....[7]....
        /*00a8*/ 	.word	0x00002400


	//   ....[8]....
        /*00ac*/ 	.word	0x000025b0


	//   ....[9]....
        /*00b0*/ 	.word	0x000041f0


	//   ....[10]....
        /*00b4*/ 	.word	0x00004210


	//   ....[11]....
        /*00b8*/ 	.word	0x00004230


	//   ....[12]....
        /*00bc*/ 	.word	0x00004250


	//   ....[13]....
        /*00c0*/ 	.word	0x00006d40


	//   ....[14]....
        /*00c4*/ 	.word	0x00006d90


	//   ....[15]....
        /*00c8*/ 	.word	0x00006db0


	//   ....[16]....
        /*00cc*/ 	.word	0x00006dd0


	//   ....[17]....
        /*00d0*/ 	.word	0x00008d00


	//   ....[18]....
        /*00d4*/ 	.word	0x00008d40


	//   ....[19]....
        /*00d8*/ 	.word	0x00008d80


	//   ....[20]....
        /*00dc*/ 	.word	0x00008d90


	//----- nvinfo : EIATTR_SYSCALL_OFFSETS
	.align		4
.L_32:
        /*00e0*/ 	.byte	0x04, 0x46
        /*00e2*/ 	.short	(.L_34 - .L_33)


	//   ....[0]....
.L_33:
        /*00e4*/ 	.word	0x00009760


	//   ....[1]....
        /*00e8*/ 	.word	0x00009880


	//----- nvinfo : EIATTR_MBARRIER_INSTR_OFFSETS
	.align		4
.L_34:
        /*00ec*/ 	.byte	0x04, 0x39
        /*00ee*/ 	.short	(.L_36 - .L_35)


	//   ....[0]....
.L_35:
        /*00f0*/ 	.word	0x00000240
        /*00f4*/ 	.word	0x000000ff
        /*00f8*/ 	.word	0x0000c840
        /*00fc*/ 	.short	0x0100
        /*00fe*/ 	.byte	0x08
	.zero		1


	//   ....[1]....
        /*0100*/ 	.word	0x00000250
        /*0104*/ 	.word	0x000000ff
        /*0108*/ 	.word	0x0000c848
        /*010c*/ 	.short	0x0100
        /*010e*/ 	.byte	0x08
	.zero		1


	//   ....[2]....
        /*0110*/ 	.word	0x00000380
        /*0114*/ 	.word	0x000000ff
        /*0118*/ 	.word	0x0000c800
        /*011c*/ 	.short	0x0100
        /*011e*/ 	.byte	0x08
	.zero		1


	//   ....[3]....
        /*0120*/ 	.word	0x00000390
        /*0124*/ 	.word	0x000000ff
        /*0128*/ 	.word	0x0000c820
        /*012c*/ 	.short	0x0100
        /*012e*/ 	.byte	0x08
	.zero		1


	//   ....[4]....
        /*0130*/ 	.word	0x000003a0
        /*0134*/ 	.word	0x000000ff
        /*0138*/ 	.word	0x0000c808
        /*013c*/ 	.short	0x0100
        /*013e*/ 	.byte	0x08
	.zero		1


	//   ....[5]....
        /*0140*/ 	.word	0x000003b0
        /*0144*/ 	.word	0x000000ff
        /*0148*/ 	.word	0x0000c828
        /*014c*/ 	.short	0x0100
        /*014e*/ 	.byte	0x08
	.zero		1


	//   ....[6]....
        /*0150*/ 	.word	0x000003c0
        /*0154*/ 	.word	0x000000ff
        /*0158*/ 	.word	0x0000c810
        /*015c*/ 	.short	0x0100
        /*015e*/ 	.byte	0x08
	.zero		1


	//   ....[7]....
        /*0160*/ 	.word	0x000003d0
        /*0164*/ 	.word	0x000000ff
        /*0168*/ 	.word	0x0000c830
        /*016c*/ 	.short	0x0100
        /*016e*/ 	.byte	0x08
	.zero		1


	//   ....[8]....
        /*0170*/ 	.word	0x000003e0
        /*0174*/ 	.word	0x000000ff
        /*0178*/ 	.word	0x0000c818
        /*017c*/ 	.short	0x0100
        /*017e*/ 	.byte	0x08
	.zero		1


	//   ....[9]....
        /*0180*/ 	.word	0x000003f0
        /*0184*/ 	.word	0x000000ff
        /*0188*/ 	.word	0x0000c838
        /*018c*/ 	.short	0x0100
        /*018e*/ 	.byte	0x08
	.zero		1


	//   ....[10]....
        /*0190*/ 	.word	0x00000520
        /*0194*/ 	.word	0x000000ff
        /*0198*/ 	.word	0x0000c850
        /*019c*/ 	.short	0x0100
        /*019e*/ 	.byte	0x08
	.zero		1


	//   ....[11]....
        /*01a0*/ 	.word	0x00000530
        /*01a4*/ 	.word	0x000000ff
        /*01a8*/ 	.word	0x0000c870
        /*01ac*/ 	.short	0x0100
        /*01ae*/ 	.byte	0x08
	.zero		1


	//   ....[12]....
        /*01b0*/ 	.word	0x00000540
        /*01b4*/ 	.word	0x000000ff
        /*01b8*/ 	.word	0x0000c858
        /*01bc*/ 	.short	0x0100
        /*01be*/ 	.byte	0x08
	.zero		1


	//   ....[13]....
        /*01c0*/ 	.word	0x00000550
        /*01c4*/ 	.word	0x000000ff
        /*01c8*/ 	.word	0x0000c878
        /*01cc*/ 	.short	0x0100
        /*01ce*/ 	.byte	0x08
	.zero		1


	//   ....[14]....
        /*01d0*/ 	.word	0x00000560
        /*01d4*/ 	.word	0x000000ff
        /*01d8*/ 	.word	0x0000c860
        /*01dc*/ 	.short	0x0100
        /*01de*/ 	.byte	0x08
	.zero		1


	//   ....[15]....
        /*01e0*/ 	.word	0x00000570
        /*01e4*/ 	.word	0x000000ff
        /*01e8*/ 	.word	0x0000c880
        /*01ec*/ 	.short	0x0100
        /*01ee*/ 	.byte	0x08
	.zero		1


	//   ....[16]....
        /*01f0*/ 	.word	0x00000580
        /*01f4*/ 	.word	0x000000ff
        /*01f8*/ 	.word	0x0000c868
        /*01fc*/ 	.short	0x0100
        /*01fe*/ 	.byte	0x08
	.zero		1


	//   ....[17]....
        /*0200*/ 	.word	0x00000590
        /*0204*/ 	.word	0x000000ff
        /*0208*/ 	.word	0x0000c888
        /*020c*/ 	.short	0x0100
        /*020e*/ 	.byte	0x08
	.zero		1


	//   ....[18]....
        /*0210*/ 	.word	0x000006f0
        /*0214*/ 	.word	0x00000003
        /*0218*/ 	.word	0x0000c848
        /*021c*/ 	.short	0x010a
        /*021e*/ 	.byte	0x3f
	.zero		1


	//   ....[19]....
        /*0220*/ 	.word	0x00000b60
        /*0224*/ 	.word	0x00000002
        /*0228*/ 	.word	0x0000c820
        /*022c*/ 	.short	0x010a
        /*022e*/ 	.byte	0x3f
	.zero		1


	//   ....[20]....
        /*0230*/ 	.word	0x00000e90
        /*0234*/ 	.word	0x00000002
        /*0238*/ 	.word	0x0000c820
        /*023c*/ 	.short	0x010a
        /*023e*/ 	.byte	0x3f
	.zero		1


	//   ....[21]....
        /*0240*/ 	.word	0x00001270
        /*0244*/ 	.word	0x00000003
        /*0248*/ 	.word	0x0000c820
        /*024c*/ 	.short	0x010a
        /*024e*/ 	.byte	0x3f
	.zero		1


	//   ....[22]....
        /*0250*/ 	.word	0x00001600
        /*0254*/ 	.word	0x00000003
        /*0258*/ 	.word	0x0000c820
        /*025c*/ 	.short	0x010a
        /*025e*/ 	.byte	0x3f
	.zero		1


	//   ....[23]....
        /*0260*/ 	.word	0x000019f0
        /*0264*/ 	.word	0x00000002
        /*0268*/ 	.word	0x0000c840
        /*026c*/ 	.short	0x010a
        /*026e*/ 	.byte	0x3f
	.zero		1


	//   ....[24]....
        /*0270*/ 	.word	0x00001a10
        /*0274*/ 	.word	0x00000002
        /*0278*/ 	.word	0x0000c800
        /*027c*/ 	.short	0x010a
        /*027e*/ 	.byte	0x3f
	.zero		1


	//   ....[25]....
        /*0280*/ 	.word	0x000029d0
        /*0284*/ 	.word	0x00000002
        /*0288*/ 	.word	0x0000c808
        /*028c*/ 	.short	0x010a
        /*028e*/ 	.byte	0x3f
	.zero		1


	//   ....[26]....
        /*0290*/ 	.word	0x000038a0
        /*0294*/ 	.word	0x00000018
        /*0298*/ 	.word	0x00000000
        /*029c*/ 	.short	0x0101
        /*029e*/ 	.byte	0x3f
	.zero		1


	//   ....[27]....
        /*02a0*/ 	.word	0x00003970
        /*02a4*/ 	.word	0x00000012
        /*02a8*/ 	.word	0x0000c800
        /*02ac*/ 	.short	0x010a
        /*02ae*/ 	.byte	0x3f
	.zero		1


	//   ....[28]....
        /*02b0*/ 	.word	0x00003c00
        /*02b4*/ 	.word	0x00000011
        /*02b8*/ 	.word	0x0000c820
        /*02bc*/ 	.short	0x010a
        /*02be*/ 	.byte	0x3f
	.zero		1


	//   ....[29]....
        /*02c0*/ 	.word	0x000042b0
        /*02c4*/ 	.word	0x00000060
        /*02c8*/ 	.word	0x00000000
        /*02cc*/ 	.short	0x0101
        /*02ce*/ 	.byte	0x3f
	.zero		1


	//   ....[30]....
        /*02d0*/ 	.word	0x00004300
        /*02d4*/ 	.word	0x00000067
        /*02d8*/ 	.word	0x0000c800
        /*02dc*/ 	.short	0x010a
        /*02de*/ 	.byte	0x3f
	.zero		1


	//   ....[31]....
        /*02e0*/ 	.word	0x00005b30
        /*02e4*/ 	.word	0x0000000a
        /*02e8*/ 	.word	0x00000000
        /*02ec*/ 	.short	0x0101
        /*02ee*/ 	.byte	0x3f
	.zero		1


	//   ....[32]....
        /*02f0*/ 	.word	0x00005be0
        /*02f4*/ 	.word	0x00000014
        /*02f8*/ 	.word	0x0000c820
        /*02fc*/ 	.short	0x010a
        /*02fe*/ 	.byte	0x3f
	.zero		1


	//   ....[33]....
        /*0300*/ 	.word	0x00006040
        /*0304*/ 	.word	0x00000012
        /*0308*/ 	.word	0x0000c800
        /*030c*/ 	.short	0x010a
        /*030e*/ 	.byte	0x3f
	.zero		1


	//   ....[34]....
        /*0310*/ 	.word	0x00006340
        /*0314*/ 	.word	0x00000011
        /*0318*/ 	.word	0x0000c820
        /*031c*/ 	.short	0x010a
        /*031e*/ 	.byte	0x3f
	.zero		1


	//   ....[35]....
        /*0320*/ 	.word	0x00006d80
        /*0324*/ 	.word	0x00000028
        /*0328*/ 	.word	0x00000000
        /*032c*/ 	.short	0x0101
        /*032e*/ 	.byte	0x3f
	.zero		1


	//   ....[36]....
        /*0330*/ 	.word	0x00006e50
        /*0334*/ 	.word	0x0000006e
        /*0338*/ 	.word	0x0000c800
        /*033c*/ 	.short	0x010a
        /*033e*/ 	.byte	0x3f
	.zero		1


	//   ....[37]....
        /*0340*/ 	.word	0x000087e0
        /*0344*/ 	.word	0x00000006
        /*0348*/ 	.word	0x00000000
        /*034c*/ 	.short	0x0101
        /*034e*/ 	.byte	0x3f
	.zero		1


	//   ....[38]....
        /*0350*/ 	.word	0x00008860
        /*0354*/ 	.word	0x00000006
        /*0358*/ 	.word	0x0000c820
        /*035c*/ 	.short	0x010a
        /*035e*/ 	.byte	0x3f
	.zero		1


	//   ....[39]....
        /*0360*/ 	.word	0x0000a540
        /*0364*/ 	.word	0x00000003
        /*0368*/ 	.word	0x0000c848
        /*036c*/ 	.short	0x010a
        /*036e*/ 	.byte	0x3f
	.zero		1


	//   ....[40]....
        /*0370*/ 	.word	0x0000a590
        /*0374*/ 	.word	0x00000002
        /*0378*/ 	.word	0x0000c820
        /*037c*/ 	.short	0x010a
        /*037e*/ 	.byte	0x3f
	.zero		1


	//   ....[41]....
        /*0380*/ 	.word	0x0000a5e0
        /*0384*/ 	.word	0x00000002
        /*0388*/ 	.word	0x0000c820
        /*038c*/ 	.short	0x010a
        /*038e*/ 	.byte	0x3f
	.zero		1


	//   ....[42]....
        /*0390*/ 	.word	0x0000a630
        /*0394*/ 	.word	0x00000003
        /*0398*/ 	.word	0x0000c820
        /*039c*/ 	.short	0x010a
        /*039e*/ 	.byte	0x3f
	.zero		1


	//   ....[43]....
        /*03a0*/ 	.word	0x0000a680
        /*03a4*/ 	.word	0x00000003
        /*03a8*/ 	.word	0x0000c820
        /*03ac*/ 	.short	0x010a
        /*03ae*/ 	.byte	0x3f
	.zero		1


	//   ....[44]....
        /*03b0*/ 	.word	0x0000a6d0
        /*03b4*/ 	.word	0x00000002
        /*03b8*/ 	.word	0x0000c840
        /*03bc*/ 	.short	0x010a
        /*03be*/ 	.byte	0x3f
	.zero		1


	//   ....[45]....
        /*03c0*/ 	.word	0x0000a720
        /*03c4*/ 	.word	0x00000002
        /*03c8*/ 	.word	0x0000c800
        /*03cc*/ 	.short	0x010a
        /*03ce*/ 	.byte	0x3f
	.zero		1


	//   ....[46]....
        /*03d0*/ 	.word	0x0000a770
        /*03d4*/ 	.word	0x00000002
        /*03d8*/ 	.word	0x0000c808
        /*03dc*/ 	.short	0x010a
        /*03de*/ 	.byte	0x3f
	.zero		1


	//   ....[47]....
        /*03e0*/ 	.word	0x0000a7c0
        /*03e4*/ 	.word	0x00000012
        /*03e8*/ 	.word	0x0000c800
        /*03ec*/ 	.short	0x010a
        /*03ee*/ 	.byte	0x3f
	.zero		1


	//   ....[48]....
        /*03f0*/ 	.word	0x0000a810
        /*03f4*/ 	.word	0x00000011
        /*03f8*/ 	.word	0x0000c820
        /*03fc*/ 	.short	0x010a
        /*03fe*/ 	.byte	0x3f
	.zero		1


	//   ....[49]....
        /*0400*/ 	.word	0x0000a860
        /*0404*/ 	.word	0x00000067
        /*0408*/ 	.word	0x0000c800
        /*040c*/ 	.short	0x010a
        /*040e*/ 	.byte	0x3f
	.zero		1


	//   ....[50]....
        /*0410*/ 	.word	0x0000a8b0
        /*0414*/ 	.word	0x00000014
        /*0418*/ 	.word	0x0000c820
        /*041c*/ 	.short	0x010a
        /*041e*/ 	.byte	0x3f
	.zero		1


	//   ....[51]....
        /*0420*/ 	.word	0x0000a900
        /*0424*/ 	.word	0x00000012
        /*0428*/ 	.word	0x0000c800
        /*042c*/ 	.short	0x010a
        /*042e*/ 	.byte	0x3f
	.zero		1


	//   ....[52]....
        /*0430*/ 	.word	0x0000a950
        /*0434*/ 	.word	0x00000011
        /*0438*/ 	.word	0x0000c820
        /*043c*/ 	.short	0x010a
        /*043e*/ 	.byte	0x3f
	.zero		1


	//   ....[53]....
        /*0440*/ 	.word	0x0000a9a0
        /*0444*/ 	.word	0x0000006e
        /*0448*/ 	.word	0x0000c800
        /*044c*/ 	.short	0x010a
        /*044e*/ 	.byte	0x3f
	.zero		1


	//   ....[54]....
        /*0450*/ 	.word	0x0000a9f0
        /*0454*/ 	.word	0x00000006
        /*0458*/ 	.word	0x0000c820
        /*045c*/ 	.short	0x010a
        /*045e*/ 	.byte	0x3f
	.zero		1


	//----- nvinfo : EIATTR_NUM_MBARRIERS
	.align		4
.L_36:
        /*0460*/ 	.byte	0x03, 0x38
        /*0462*/ 	.short	0x0012


	//----- nvinfo : EIATTR_EXIT_INSTR_OFFSETS
	.align		4
        /*0464*/ 	.byte	0x04, 0x1c
        /*0466*/ 	.short	(.L_38 - .L_37)


	//   ....[0]....
.L_37:
        /*0468*/ 	.word	0x0000a530


	//----- nvinfo : EIATTR_MAX_THREADS
	.align		4
.L_38:
        /*046c*/ 	.byte	0x04, 0x05
        /*046e*/ 	.short	(.L_40 - .L_39)
.L_39:
        /*0470*/ 	.word	0x00000080
        /*0474*/ 	.word	0x00000001
        /*0478*/ 	.word	0x00000001


	//----- nvinfo : EIATTR_CRS_STACK_SIZE
	.align		4
.L_40:
        /*047c*/ 	.byte	0x04, 0x1e
        /*047e*/ 	.short	(.L_42 - .L_41)
.L_41:
        /*0480*/ 	.word	0x00000000


	//----- nvinfo : EIATTR_CBANK_PARAM_SIZE
	.align		4
.L_42:
        /*0484*/ 	.byte	0x03, 0x19
        /*0486*/ 	.short	0x0870


	//----- nvinfo : EIATTR_PARAM_CBANK
	.align		4
        /*0488*/ 	.byte	0x04, 0x0a
        /*048a*/ 	.short	(.L_44 - .L_43)
	.align		4
.L_43:
        /*048c*/ 	.word	index@(.nv.constant0._ZN7cutlass13device_kernelINS_4fmha6kernel13FmhaKernelTmaINS1_10collective15FmhaMainloopTmaINS_6half_tEfN4cute5tupleIJNS7_1CILi64EEESA_NS9_ILi80EEEEEENS4_14ResidualFusionEJEEENS4_15FmhaFwdEpilogueIS6_fNS8_IJSA_SB_SA_EEEEEJEEEEEvNT_6ParamsE)
        /*0490*/ 	.short	0x0210
        /*0492*/ 	.short	0x0870


	//----- nvinfo : EIATTR_SW_WAR
	.align		4
.L_44:
        /*0494*/ 	.byte	0x04, 0x36
        /*0496*/ 	.short	(.L_46 - .L_45)
.L_45:
        /*0498*/ 	.word	0x00000008
.L_46:


//--------------------- .nv.callgraph             --------------------------
	.section	.nv.callgraph,"",@"SHT_CUDA_CALLGRAPH"
	.align	4
	.sectionentsize	8
	.align		4
        /*0000*/ 	.word	0x00000000
	.align		4
        /*0004*/ 	.word	0xffffffff
	.align		4
        /*0008*/ 	.word	index@(_ZN7cutlass13device_kernelINS_4fmha6kernel13FmhaKernelTmaINS1_10collective15FmhaMainloopTmaINS_6half_tEfN4cute5tupleIJNS7_1CILi64EEESA_NS9_ILi80EEEEEENS4_14ResidualFusionEJEEENS4_15FmhaFwdEpilogueIS6_fNS8_IJSA_SB_SA_EEEEEJEEEEEvNT_6ParamsE)
	.align		4
        /*000c*/ 	.word	index@(__assertfail)
	.align		4
        /*0010*/ 	.word	0x00000000
	.align		4
        /*0014*/ 	.word	0xfffffffe
	.align		4
        /*0018*/ 	.word	0x00000000
	.align		4
        /*001c*/ 	.word	0xfffffffd
	.align		4
        /*0020*/ 	.word	0x00000000
	.align		4
        /*0024*/ 	.word	0xfffffffc


//--------------------- .nv.constant4             --------------------------
	.section	.nv.constant4,"a",@progbits
	.align	8
	.align		8
.nv.constant4:
        /*0000*/ 	.dword	__assertfail
	.align		8
        /*0008*/ 	.dword	__unnamed_1
	.align		8
        /*0010*/ 	.dword	__unnamed_2
	.align		8
        /*0018*/ 	.dword	_ZN39_INTERNAL_6398583f_4_k_cu_a9f9a2f7_30874cuda3std3__45__cpo5beginE
	.align		8
        /*0020*/ 	.dword	_ZN39_INTERNAL_6398583f_4_k_cu_a9f9a2f7_30874cuda3std3__45__cpo3endE
	.align		8
        /*0028*/ 	.dword	_ZN39_INTERNAL_6398583f_4_k_cu_a9f9a2f7_30874cuda3std3__45__cpo6cbeginE
	.align		8
        /*0030*/ 	.dword	_ZN39_INTERNAL_6398583f_4_k_cu_a9f9a2f7_30874cuda3std3__45__cpo4cendE
	.align		8
        /*0038*/ 	.dword	_ZN39_INTERNAL_6398583f_4_k_cu_a9f9a2f7_30874cuda3std3__441_GLOBAL__N__6398583f_4_k_cu_a9f9a2f7_30876ignoreE
	.align		8
        /*0040*/ 	.dword	_ZN39_INTERNAL_6398583f_4_k_cu_a9f9a2f7_30874cuda3std3__419piecewise_constructE
	.align		8
        /*0048*/ 	.dword	_ZN39_INTERNAL_6398583f_4_k_cu_a9f9a2f7_30874cuda3std3__48in_placeE
	.align		8
        /*0050*/ 	.dword	_ZN39_INTERNAL_6398583f_4_k_cu_a9f9a2f7_30874cuda3std6ranges3__45__cpo4swapE
	.align		8
        /*0058*/ 	.dword	_ZN39_INTERNAL_6398583f_4_k_cu_a9f9a2f7_30874cuda3std6ranges3__45__cpo9iter_moveE
	.align		8
        /*0060*/ 	.dword	_ZN39_INTERNAL_6398583f_4_k_cu_a9f9a2f7_30874cute7productE
	.align		8
        /*0068*/ 	.dword	_ZN39_INTERNAL_6398583f_4_k_cu_a9f9a2f7_30874cute1_E
	.align		8
        /*0070*/ 	.dword	$str$23
	.align		8
        /*0078*/ 	.dword	$str$24


//--------------------- .text._ZN7cutlass13device_kernelINS_4fmha6kernel13FmhaKernelTmaINS1_10collective15FmhaMainloopTmaINS_6half_tEfN4cute5tupleIJNS7_1CILi64EEESA_NS9_ILi80EEEEEENS4_14ResidualFusionEJEEENS4_15FmhaFwdEpilogueIS6_fNS8_IJSA_SB_SA_EEEEEJEEEEEvNT_6ParamsE --------------------------
	.section	.text._ZN7cutlass13device_kernelINS_4fmha6kernel13FmhaKernelTmaINS1_10collective15FmhaMainloopTmaINS_6half_tEfN4cute5tupleIJNS7_1CILi64EEESA_NS9_ILi80EEEEEENS4_14ResidualFusionEJEEENS4_15FmhaFwdEpilogueIS6_fNS8_IJSA_SB_SA_EEEEEJEEEEEvNT_6ParamsE,"ax",@progbits
	.align	128
.text._ZN7cutlass13device_kernelINS_4fmha6kernel13FmhaKernelTmaINS1_10collective15FmhaMainloopTmaINS_6half_tEfN4cute5tupleIJNS7_1CILi64EEESA_NS9_ILi80EEEEEENS4_14ResidualFusionEJEEENS4_15FmhaFwdEpilogueIS6_fNS8_IJSA_SB_SA_EEEEEJEEEEEvNT_6ParamsE:
        .type           _ZN7cutlass13device_kernelINS_4fmha6kernel13FmhaKernelTmaINS1_10collective15FmhaMainloopTmaINS_6half_tEfN4cute5tupleIJNS7_1CILi64EEESA_NS9_ILi80EEEEEENS4_14ResidualFusionEJEEENS4_15FmhaFwdEpilogueIS6_fNS8_IJSA_SB_SA_EEEEEJEEEEEvNT_6ParamsE,@function
        .size           _ZN7cutlass13device_kernelINS_4fmha6kernel13FmhaKernelTmaINS1_10collective15FmhaMainloopTmaINS_6half_tEfN4cute5tupleIJNS7_1CILi64EEESA_NS9_ILi80EEEEEENS4_14ResidualFusionEJEEENS4_15FmhaFwdEpilogueIS6_fNS8_IJSA_SB_SA_EEEEEJEEEEEvNT_6ParamsE,(.L_x_99 - _ZN7cutlass13device_kernelINS_4fmha6kernel13FmhaKernelTmaINS1_10collective15FmhaMainloopTmaINS_6half_tEfN4cute5tupleIJNS7_1CILi64EEESA_NS9_ILi80EEEEEENS4_14ResidualFusionEJEEENS4_15FmhaFwdEpilogueIS6_fNS8_IJSA_SB_SA_EEEEEJEEEEEvNT_6ParamsE)
        .other          _ZN7cutlass13device_kernelINS_4fmha6kernel13FmhaKernelTmaINS1_10collective15FmhaMainloopTmaINS_6half_tEfN4cute5tupleIJNS7_1CILi64EEESA_NS9_ILi80EEEEEENS4_14ResidualFusionEJEEENS4_15FmhaFwdEpilogueIS6_fNS8_IJSA_SB_SA_EEEEEJEEEEEvNT_6ParamsE,@"STO_CUDA_ENTRY STV_DEFAULT"
_ZN7cutlass13device_kernelINS_4fmha6kernel13FmhaKernelTmaINS1_10collective15FmhaMainloopTmaINS_6half_tEfN4cute5tupleIJNS7_1CILi64EEESA_NS9_ILi80EEEEEENS4_14ResidualFusionEJEEENS4_15FmhaFwdEpilogueIS6_fNS8_IJSA_SB_SA_EEEEEJEEEEEvNT_6ParamsE:
[----:B------:R-:W1:Y:S01]  /*0000*/  LDC R1, c[0x0][0x28] ;  /* 0x00000a00ff017b82 */ /* 0x000e620000000800 */
[----:B------:R-:W2:Y:S01]  /*0010*/  S2R R16, SR_TID.X ;  /* 0x0000000000107919 */ /* 0x000ea20000002100 */
[----:B------:R-:W-:Y:S01]  /*0020*/  ELECT P0, URZ, PT ;  /* 0x00000000003f782f */ /* 0x000fe20003800000 */
[----:B------:R-:W-:Y:S01]  /*0030*/  BSSY B0, `(.L_x_0) ;  /* 0x0000010000007945 */ /* 0x000fe20003800000 */
[----:B--2---:R-:W-:-:S05]  /*0040*/  SHF.R.U32.HI R9, RZ, 0x5, R16 ;  /* 0x00000005ff097819 */ /* 0x004fca0000011610 */
[----:B------:R-:W2:Y:S02]  /*0050*/  SHFL.IDX PT, R0, R9, RZ, 0x1f ;  /* 0x00001fff09007589 */ /* 0x000ea400000e0000 */
[----:B--2---:R-:W-:-:S13]  /*0060*/  ISETP.NE.OR P0, PT, R0, RZ, !P0 ;  /* 0x000000ff0000720c */ /* 0x004fda0004705670 */
[----:B-1----:R-:W-:Y:S05]  /*0070*/  @P0 BRA `(.L_x_1) ;  /* 0x00000000002c0947 */ /* 0x002fea0003800000 */
[----:B------:R-:W-:Y:S02]  /*0080*/  ULDC.64 UR4, c[0x0][0x198] ;  /* 0x0000660000047ab9 */ /* 0x000fe40000000a00 */
[----:B------:R-:W-:Y:S02]  /*0090*/  UIADD3 UR6, UP0, UR4, 0xf0, URZ ;  /* 0x000000f004067890 */ /* 0x000fe4000ff1e03f */
[----:B------:R-:W-:Y:S02]  /*00a0*/  UIADD3 UR8, UP1, UR4, 0x1f0, URZ ;  /* 0x000001f004087890 */ /* 0x000fe4000ff3e03f */
[----:B------:R-:W-:Y:S02]  /*00b0*/  UIADD3 UR4, UP2, UR4, 0x2f0, URZ ;  /* 0x000002f004047890 */ /* 0x000fe4000ff5e03f */
[----:B------:R-:W-:Y:S02]  /*00c0*/  UIADD3.X UR7, URZ, UR5, URZ, UP0, !UPT ;  /* 0x000000053f077290 */ /* 0x000fe400087fe43f */
[----:B------:R-:W-:-:S02]  /*00d0*/  UIADD3.X UR9, URZ, UR5, URZ, UP1, !UPT ;  /* 0x000000053f097290 */ /* 0x000fc40008ffe43f */
[----:B------:R-:W-:-:S05]  /*00e0*/  UIADD3.X UR5, URZ, UR5, URZ, UP2, !UPT ;  /* 0x000000053f057290 */ /* 0x000fca00097fe43f */
[----:B------:R1:W-:Y:S02]  /*00f0*/  UTMACCTL.PF [UR6] ;  /* 0x00000000060079b9 */ /* 0x0003e40008040000 */
[----:B------:R1:W-:Y:S02]  /*0100*/  UTMACCTL.PF [UR8] ;  /* 0x00000000080079b9 */ /* 0x0003e40008040000 */
[----:B------:R1:W-:Y:S02]  /*0110*/  UTMACCTL.PF [UR4] ;  /* 0x00000000040079b9 */ /* 0x0003e40008040000 */
[----:B-1----:R-:W-:Y:S01]  /*0120*/  NOP ;  /* 0x0000000000007918 */ /* 0x002fe20000000000 */
.L_x_1:
[----:B------:R-:W-:Y:S05]  /*0130*/  BSYNC B0 ;  /* 0x0000000000007941 */ /* 0x000fea0003800000 */
.L_x_0:
[----:B------:R-:W1:Y:S02]  /*0140*/  SHFL.IDX PT, R0, R9, RZ, 0x1f ;  /* 0x00001fff09007589 */ /* 0x000e6400000e0000 */
[----:B-1----:R-:W-:-:S13]  /*0150*/  ISETP.NE.AND P0, PT, R0, RZ, PT ;  /* 0x000000ff0000720c */ /* 0x002fda0003f05270 */
[----:B------:R-:W-:Y:S05]  /*0160*/  @P0 BRA `(.L_x_2) ;  /* 0x0000000000400947 */ /* 0x000fea0003800000 */
[----:B------:R-:W1:Y:S01]  /*0170*/  S2UR UR8, SR_CgaCtaId ;  /* 0x00000000000879c3 */ /* 0x000e620000008800 */
[----:B------:R-:W-:Y:S01]  /*0180*/  UMOV UR4, 0x400 ;  /* 0x0000040000047882 */ /* 0x000fe20000000000 */
[----:B------:R-:W-:Y:S01]  /*0190*/  UMOV UR5, 0x1 ;  /* 0x0000000100057882 */ /* 0x000fe20000000000 */
[----:B------:R-:W-:Y:S01]  /*01a0*/  UMOV UR6, 0x80 ;  /* 0x0000008000067882 */ /* 0x000fe20000000000 */
[----:B------:R-:W-:Y:S01]  /*01b0*/  ELECT P0, URZ, PT ;  /* 0x00000000003f782f */ /* 0x000fe20003800000 */
[----:B------:R-:W-:-:S04]  /*01c0*/  UIADD3 UR6, -UR6, 0x100000, URZ ;  /* 0x0010000006067890 */ /* 0x000fc8000fffe13f */
[----:B------:R-:W-:Y:S02]  /*01d0*/  USHF.L.U32 UR7, UR6, 0xb, URZ ;  /* 0x0000000b06077899 */ /* 0x000fe4000800063f */
[----:B------:R-:W-:Y:S02]  /*01e0*/  USHF.L.U32 UR6, UR6, 0x1, URZ ;  /* 0x0000000106067899 */ /* 0x000fe4000800063f */
[----:B-1----:R-:W-:Y:S02]  /*01f0*/  ULEA UR8, UR8, UR4, 0x18 ;  /* 0x0000000408087291 */ /* 0x002fe4000f8ec03f */
[----:B------:R-:W-:-:S04]  /*0200*/  UIADD3 UR4, -UR5, 0x100000, URZ ;  /* 0x0010000005047890 */ /* 0x000fc8000fffe13f */
[----:B------:R-:W-:Y:S02]  /*0210*/  USHF.L.U32 UR5, UR4, 0xb, URZ ;  /* 0x0000000b04057899 */ /* 0x000fe4000800063f */
[----:B------:R-:W-:Y:S01]  /*0220*/  USHF.L.U32 UR4, UR4, 0x1, URZ ;  /* 0x0000000104047899 */ /* 0x000fe2000800063f */
[----:B------:R-:W1:Y:S11]  /*0230*/  FENCE.VIEW.ASYNC.S ;  /* 0x00000000000073c6 */ /* 0x000e760000000000 */
[----:B-1----:R1:W2:Y:S01]  /*0240*/  SYNCS.EXCH.64 URZ, [UR8+0xc840], UR4 ;  /* 0x00c84004083f75b2 */ /* 0x0022a20008000100 */
[----:B------:R1:W3:Y:S01]  /*0250*/  SYNCS.EXCH.64 URZ, [UR8+0xc848], UR6 ;  /* 0x00c84806083f75b2 */ /* 0x0002e20008000100 */
[----:B------:R-:W-:Y:S01]  /*0260*/  NOP ;  /* 0x0000000000007918 */ /* 0x000fe20000000000 */
.L_x_2:
[----:B------:R-:W4:Y:S01]  /*0270*/  SHFL.IDX PT, R0, R9, RZ, 0x1f ;  /* 0x00001fff09007589 */ /* 0x000f2200000e0000 */
[----:B------:R-:W-:Y:S01]  /*0280*/  NOP ;  /* 0x0000000000007918 */ /* 0x000fe20000000000 */
[----:B----4-:R-:W-:-:S13]  /*0290*/  ISETP.NE.AND P0, PT, R0, RZ, PT ;  /* 0x000000ff0000720c */ /* 0x010fda0003f05270 */
[----:B------:R-:W-:Y:S05]  /*02a0*/  @P0 BRA `(.L_x_3) ;  /* 0x0000000000580947 */ /* 0x000fea0003800000 */
[----:B-1----:R-:W1:Y:S01]  /*02b0*/  S2UR UR5, SR_CgaCtaId ;  /* 0x00000000000579c3 */ /* 0x002e620000008800 */
[----:B------:R-:W-:Y:S01]  /*02c0*/  UMOV UR4, 0x400 ;  /* 0x0000040000047882 */ /* 0x000fe20000000000 */
[----:B------:R-:W-:Y:S01]  /*02d0*/  UMOV UR6, 0x1 ;  /* 0x0000000100067882 */ /* 0x000fe20000000000 */
[----:B------:R-:W-:Y:S01]  /*02e0*/  UMOV UR7, 0x80 ;  /* 0x0000008000077882 */ /* 0x000fe20000000000 */
[----:B------:R-:W-:Y:S01]  /*02f0*/  ELECT P0, URZ, PT ;  /* 0x00000000003f782f */ /* 0x000fe20003800000 */
[----:B-1----:R-:W-:Y:S02]  /*0300*/  ULEA UR8, UR5, UR4, 0x18 ;  /* 0x0000000405087291 */ /* 0x002fe4000f8ec03f */
[----:B------:R-:W-:-:S04]  /*0310*/  UIADD3 UR4, -UR6, 0x100000, URZ ;  /* 0x0010000006047890 */ /* 0x000fc8000fffe13f */
[----:B------:R-:W-:Y:S02]  /*0320*/  USHF.L.U32 UR5, UR4, 0xb, URZ ;  /* 0x0000000b04057899 */ /* 0x000fe4000800063f */
[----:B------:R-:W-:Y:S02]  /*0330*/  USHF.L.U32 UR4, UR4, 0x1, URZ ;  /* 0x0000000104047899 */ /* 0x000fe4000800063f */
[----:B------:R-:W-:-:S04]  /*0340*/  UIADD3 UR6, -UR7, 0x100000, URZ ;  /* 0x0010000007067890 */ /* 0x000fc8000fffe13f */
[----:B------:R-:W-:Y:S02]  /*0350*/  USHF.L.U32 UR7, UR6, 0xb, URZ ;  /* 0x0000000b06077899 */ /* 0x000fe4000800063f */
[----:B------:R-:W-:Y:S01]  /*0360*/  USHF.L.U32 UR6, UR6, 0x1, URZ ;  /* 0x0000000106067899 */ /* 0x000fe2000800063f */
[----:B------:R-:W1:Y:S03]  /*0370*/  FENCE.VIEW.ASYNC.S ;  /* 0x00000000000073c6 */ /* 0x000e660000000000 */
[----:B-1----:R4:W1:Y:S08]  /*0380*/  SYNCS.EXCH.64 URZ, [UR8+0xc800], UR4 ;  /* 0x00c80004083f75b2 */ /* 0x0028700008000100 */
[----:B------:R4:W1:Y:S01]  /*0390*/  SYNCS.EXCH.64 URZ, [UR8+0xc820], UR6 ;  /* 0x00c82006083f75b2 */ /* 0x0008620008000100 */
[----:B------:R4:W1:Y:S01]  /*03a0*/  SYNCS.EXCH.64 URZ, [UR8+0xc808], UR4 ;  /* 0x00c80804083f75b2 */ /* 0x0008620008000100 */
[----:B------:R4:W1:Y:S01]  /*03b0*/  SYNCS.EXCH.64 URZ, [UR8+0xc828], UR6 ;  /* 0x00c82806083f75b2 */ /* 0x0008620008000100 */
[----:B------:R4:W1:Y:S01]  /*03c0*/  SYNCS.EXCH.64 URZ, [UR8+0xc810], UR4 ;  /* 0x00c81004083f75b2 */ /* 0x0008620008000100 */
[----:B------:R4:W1:Y:S01]  /*03d0*/  SYNCS.EXCH.64 URZ, [UR8+0xc830], UR6 ;  /* 0x00c83006083f75b2 */ /* 0x0008620008000100 */
[----:B------:R4:W1:Y:S01]  /*03e0*/  SYNCS.EXCH.64 URZ, [UR8+0xc818], UR4 ;  /* 0x00c81804083f75b2 */ /* 0x0008620008000100 */
[----:B------:R4:W1:Y:S02]  /*03f0*/  SYNCS.EXCH.64 URZ, [UR8+0xc838], UR6 ;  /* 0x00c83806083f75b2 */ /* 0x0008640008000100 */
[----:B----4-:R-:W-:Y:S01]  /*0400*/  NOP ;  /* 0x0000000000007918 */ /* 0x010fe20000000000 */
.L_x_3:
        /* <DEDUP_REMOVED lines=26> */
.L_x_4:
[----:B------:R-:W4:Y:S01]  /*05b0*/  SHFL.IDX PT, R9, R9, RZ, 0x1f ;  /* 0x00001fff09097589 */ /* 0x000f2200000e0000 */
[----:B------:R-:W-:Y:S02]  /*05c0*/  ELECT P0, URZ, PT ;  /* 0x00000000003f782f */ /* 0x000fe40003800000 */
[----:B------:R-:W-:Y:S01]  /*05d0*/  SHF.R.S32.HI R3, RZ, 0x1f, R16 ;  /* 0x0000001fff037819 */ /* 0x000fe20000011410 */
[----:B------:R-:W-:Y:S01]  /*05e0*/  NOP ;  /* 0x0000000000007918 */ /* 0x000fe20000000000 */
[----:B------:R-:W4:Y:S01]  /*05f0*/  S2UR UR44, SR_CTAID.Y ;  /* 0x00000000002c79c3 */ /* 0x000f220000002600 */
[----:B------:R-:W-:Y:S01]  /*0600*/  BSSY B0, `(.L_x_5) ;  /* 0x000003f000007945 */ /* 0x000fe20003800000 */
[----:B------:R-:W-:Y:S01]  /*0610*/  LEA.HI R3, R3, R16, RZ, 0x7 ;  /* 0x0000001003037211 */ /* 0x000fe200078f38ff */
[----:B------:R-:W-:-:S03]  /*0620*/  IMAD.MOV.U32 R8, RZ, RZ, RZ ;  /* 0x000000ffff087224 */ /* 0x000fc600078e00ff */
[----:B------:R-:W-:Y:S02]  /*0630*/  LOP3.LUT R3, R3, 0xffffff80, RZ, 0xc0, !PT ;  /* 0xffffff8003037812 */ /* 0x000fe400078ec0ff */
[----:B------:R-:W4:Y:S03]  /*0640*/  S2UR UR45, SR_CTAID.Z ;  /* 0x00000000002d79c3 */ /* 0x000f260000002700 */
[----:B------:R-:W-:-:S05]  /*0650*/  IMAD.IADD R0, R16, 0x1, -R3 ;  /* 0x0000000110007824 */ /* 0x000fca00078e0a03 */
[----:B-123--:R-:W-:Y:S01]  /*0660*/  BAR.SYNC.DEFER_BLOCKING 0x0 ;  /* 0x0000000000007b1d */ /* 0x00efe20000010000 */
[----:B----4-:R-:W-:-:S13]  /*0670*/  ISETP.EQ.AND P1, PT, R9, RZ, P0 ;  /* 0x000000ff0900720c */ /* 0x010fda0000722270 */
[----:B------:R-:W-:Y:S05]  /*0680*/  @!P1 BRA `(.L_x_6) ;  /* 0x0000000000d89947 */ /* 0x000fea0003800000 */
[----:B------:R-:W1:Y:S01]  /*0690*/  S2R R3, SR_CgaCtaId ;  /* 0x0000000000037919 */ /* 0x000e620000008800 */
[----:B------:R-:W-:Y:S02]  /*06a0*/  MOV R2, 0x400 ;  /* 0x0000040000027802 */ /* 0x000fe40000000f00 */
[----:B------:R-:W-:Y:S02]  /*06b0*/  MOV R4, 0x1 ;  /* 0x0000000100047802 */ /* 0x000fe40000000f00 */
[----:B------:R-:W-:Y:S02]  /*06c0*/  ISETP.NE.AND P3, PT, R0, RZ, PT ;  /* 0x000000ff0000720c */ /* 0x000fe40003f65270 */
[----:B-1----:R-:W-:Y:S02]  /*06d0*/  LEA R3, R3, R2, 0x18 ;  /* 0x0000000203037211 */ /* 0x002fe400078ec0ff */
[----:B------:R-:W-:-:S04]  /*06e0*/  SHF.L.U32 R2, R4, 0x1f, RZ ;  /* 0x0000001f04027819 */ /* 0x000fc800000006ff */
[----:B------:R-:W1:Y:S02]  /*06f0*/  SYNCS.PHASECHK.TRANS64.TRYWAIT P2, [R3+URZ+0xc848], R2 ;  /* 0x00c84802030075a7 */ /* 0x000e64000804017f */
[----:B-1----:R-:W-:Y:S05]  /*0700*/  @!P2 BRA `(.L_x_7) ;  /* 0x0000009c008ca947 */ /* 0x002fea0003800000 */
.L_x_78:
[----:B------:R-:W-:Y:S05]  /*0710*/  @P3 BRA `(.L_x_8) ;  /* 0x0000000000143947 */ /* 0x000fea0003800000 */
[----:B------:R-:W-:Y:S01]  /*0720*/  LOP3.LUT P2, RZ, R16, 0x1f, RZ, 0xc0, !PT ;  /* 0x0000001f10ff7812 */ /* 0x000fe2000784c0ff */
[----:B-1----:R-:W-:-:S04]  /*0730*/  IMAD.MOV.U32 R2, RZ, RZ, 0x2800 ;  /* 0x00002800ff027424 */ /* 0x002fc800078e00ff */
[----:B------:R2:W-:Y:S08]  /*0740*/  SYNCS.ARRIVE.TRANS64 RZ, [R3+URZ+0xc840], R2 ;  /* 0x00c8400203ff79a7 */ /* 0x0005f0000800003f */
[----:B------:R-:W-:Y:S05]  /*0750*/  @!P2 BRA `(.L_x_8) ;  /* 0x000000000004a947 */ /* 0x000fea0003800000 */
[----:B------:R-:W-:Y:S01]  /*0760*/  BPT.TRAP 0x1 ;  /* 0x000000040000795c */ /* 0x000fe20000300000 */
.L_x_8:
[----:B------:R-:W3:Y:S01]  /*0770*/  S2UR UR11, SR_CTAID.X ;  /* 0x00000000000b79c3 */ /* 0x000ee20000002500 */
[----:B------:R-:W-:Y:S01]  /*0780*/  R2UR UR8, R3 ;  /* 0x00000000030872ca */ /* 0x000fe200000e0000 */
[----:B------:R-:W-:Y:S01]  /*0790*/  ULDC.64 UR4, c[0x0][0x198] ;  /* 0x0000660000047ab9 */ /* 0x000fe20000000a00 */
[----:B------:R-:W-:Y:S01]  /*07a0*/  UMOV UR6, 0x0 ;  /* 0x0000000000067882 */ /* 0x000fe20000000000 */
[----:B------:R-:W-:Y:S01]  /*07b0*/  UIADD3 UR4, UP0, UR4, 0xf0, URZ ;  /* 0x000000f004047890 */ /* 0x000fe2000ff1e03f */
[----:B------:R-:W-:Y:S01]  /*07c0*/  UMOV UR7, 0x10000000 ;  /* 0x1000000000077882 */ /* 0x000fe20000000000 */
[----:B------:R-:W-:Y:S02]  /*07d0*/  UMOV UR10, URZ ;  /* 0x0000003f000a7c82 */ /* 0x000fe40008000000 */
[----:B------:R-:W-:Y:S01]  /*07e0*/  UIADD3.X UR5, URZ, UR5, URZ, UP0, !UPT ;  /* 0x000000053f057290 */ /* 0x000fe200087fe43f */
[----:B------:R-:W-:Y:S01]  /*07f0*/  UMOV UR12, UR44 ;  /* 0x0000002c000c7c82 */ /* 0x000fe20008000000 */
[----:B------:R-:W-:Y:S01]  /*0800*/  UMOV UR13, UR45 ;  /* 0x0000002d000d7c82 */ /* 0x000fe20008000000 */
[----:B------:R-:W-:Y:S01]  /*0810*/  UMOV UR34, 0x10 ;  /* 0x0000001000227882 */ /* 0x000fe20000000000 */
[----:B------:R-:W-:-:S02]  /*0820*/  UMOV UR36, UR44 ;  /* 0x0000002c00247c82 */ /* 0x000fc40008000000 */
[----:B------:R-:W-:Y:S02]  /*0830*/  UIADD3 UR9, UR8, 0xc840, URZ ;  /* 0x0000c84008097890 */ /* 0x000fe4000fffe03f */
[----:B------:R-:W-:Y:S02]  /*0840*/  UIADD3 UR32, UR8, 0x800, URZ ;  /* 0x0000080008207890 */ /* 0x000fe4000fffe03f */
[----:B------:R-:W-:Y:S02]  /*0850*/  UIADD3 UR24, UR8, 0x1000, URZ ;  /* 0x0000100008187890 */ /* 0x000fe4000fffe03f */
[----:B------:R-:W-:Y:S02]  /*0860*/  UIADD3 UR16, UR8, 0x1800, URZ ;  /* 0x0000180008107890 */ /* 0x000fe4000fffe03f */
[----:B------:R-:W-:Y:S02]  /*0870*/  UIADD3 UR40, UR8, 0x2000, URZ ;  /* 0x0000200008287890 */ /* 0x000fe4000fffe03f */
[----:B---3--:R-:W-:Y:S01]  /*0880*/  USHF.L.U32 UR11, UR11, 0x6, URZ ;  /* 0x000000060b0b7899 */ /* 0x008fe2000800063f */
[----:B------:R-:W-:Y:S01]  /*0890*/  UMOV UR37, UR45 ;  /* 0x0000002d00257c82 */ /* 0x000fe20008000000 */
[----:B------:R-:W-:Y:S01]  /*08a0*/  UMOV UR33, UR9 ;  /* 0x0000000900217c82 */ /* 0x000fe20008000000 */
[----:B------:R-:W-:Y:S01]  /*08b0*/  UMOV UR26, 0x20 ;  /* 0x00000020001a7882 */ /* 0x000fe20000000000 */
[----:B------:R-:W-:Y:S01]  /*08c0*/  UMOV UR28, UR44 ;  /* 0x0000002c001c7c82 */ /* 0x000fe20008000000 */
[----:B------:R-:W-:-:S02]  /*08d0*/  UMOV UR29, UR45 ;  /* 0x0000002d001d7c82 */ /* 0x000fc40008000000 */
[----:B------:R-:W-:Y:S01]  /*08e0*/  UMOV UR35, UR11 ;  /* 0x0000000b00237c82 */ /* 0x000fe20008000000 */
[----:B------:R-:W-:Y:S01]  /*08f0*/  UMOV UR25, UR9 ;  /* 0x0000000900197c82 */ /* 0x000fe20008000000 */
[----:B------:R-:W-:Y:S01]  /*0900*/  UMOV UR27, UR11 ;  /* 0x0000000b001b7c82 */ /* 0x000fe20008000000 */
[----:B------:R3:W-:Y:S01]  /*0910*/  UTMALDG.4D [UR8], [UR4], desc[UR6] ;  /* 0x00000608040075b4 */ /* 0x0007e20008019000 */
[----:B------:R-:W-:Y:S01]  /*0920*/  UMOV UR18, 0x30 ;  /* 0x0000003000127882 */ /* 0x000fe20000000000 */
[----:B------:R-:W-:Y:S01]  /*0930*/  UMOV UR20, UR44 ;  /* 0x0000002c00147c82 */ /* 0x000fe20008000000 */
[----:B------:R-:W-:Y:S01]  /*0940*/  UMOV UR21, UR45 ;  /* 0x0000002d00157c82 */ /* 0x000fe20008000000 */
[----:B------:R-:W-:Y:S01]  /*0950*/  UMOV UR17, UR9 ;  /* 0x0000000900117c82 */ /* 0x000fe20008000000 */
[----:B------:R-:W-:Y:S01]  /*0960*/  UMOV UR19, UR11 ;  /* 0x0000000b00137c82 */ /* 0x000fe20008000000 */
[----:B------:R-:W-:Y:S01]  /*0970*/  UMOV UR42, 0x40 ;  /* 0x00000040002a7882 */ /* 0x000fe20000000000 */
[----:B------:R-:W-:Y:S01]  /*0980*/  UMOV UR41, UR9 ;  /* 0x0000000900297c82 */ /* 0x000fe20008000000 */
[----:B------:R3:W-:Y:S01]  /*0990*/  UTMALDG.4D [UR32], [UR4], desc[UR6] ;  /* 0x00000620040075b4 */ /* 0x0007e20008019000 */
[----:B------:R-:W-:Y:S01]  /*09a0*/  UMOV UR43, UR11 ;  /* 0x0000000b002b7c82 */ /* 0x000fe20008000000 */
[----:B------:R3:W-:Y:S01]  /*09b0*/  UTMALDG.4D [UR24], [UR4], desc[UR6] ;  /* 0x00000618040075b4 */ /* 0x0007e20008019000 */
[----:B------:R3:W-:Y:S01]  /*09c0*/  UTMALDG.4D [UR16], [UR4], desc[UR6] ;  /* 0x00000610040075b4 */ /* 0x0007e20008019000 */
[----:B------:R3:W-:Y:S02]  /*09d0*/  UTMALDG.4D [UR40], [UR4], desc[UR6] ;  /* 0x00000628040075b4 */ /* 0x0007e40008019000 */
[----:B---3--:R-:W-:Y:S01]  /*09e0*/  NOP ;  /* 0x0000000000007918 */ /* 0x008fe20000000000 */
.L_x_6:
[----:B------:R-:W-:Y:S05]  /*09f0*/  BSYNC B0 ;  /* 0x0000000000007941 */ /* 0x000fea0003800000 */
.L_x_5:
[----:B------:R-:W3:Y:S01]  /*0a00*/  LDC R13, c[0x0][0x28c] ;  /* 0x0000a300ff0d7b82 */ /* 0x000ee20000000800 */
[----:B------:R-:W-:Y:S01]  /*0a10*/  BSSY B0, `(.L_x_9) ;  /* 0x00000f9000007945 */ /* 0x000fe20003800000 */
[----:B------:R-:W-:Y:S01]  /*0a20*/  MOV R6, 0x1 ;  /* 0x0000000100067802 */ /* 0x000fe20000000f00 */
[----:B------:R-:W-:Y:S02]  /*0a30*/  IMAD.MOV.U32 R4, RZ, RZ, 0x1 ;  /* 0x00000001ff047424 */ /* 0x000fe400078e00ff */
[----:B------:R-:W-:Y:S02]  /*0a40*/  IMAD.MOV.U32 R5, RZ, RZ, RZ ;  /* 0x000000ffff057224 */ /* 0x000fe400078e00ff */
[----:B---3--:R-:W-:-:S05]  /*0a50*/  VIADD R19, R13, 0x3f ;  /* 0x0000003f0d137836 */ /* 0x008fca0000000000 */
[----:B-12---:R-:W-:-:S04]  /*0a60*/  SHF.R.S32.HI R2, RZ, 0x1f, R19 ;  /* 0x0000001fff027819 */ /* 0x006fc80000011413 */
[----:B------:R-:W-:-:S04]  /*0a70*/  LEA.HI R19, R2, R19, RZ, 0x6 ;  /* 0x0000001302137211 */ /* 0x000fc800078f30ff */
[----:B------:R-:W-:-:S04]  /*0a80*/  SHF.R.S32.HI R7, RZ, 0x6, R19 ;  /* 0x00000006ff077819 */ /* 0x000fc80000011413 */
[----:B------:R-:W-:Y:S01]  /*0a90*/  SHF.L.U32 R7, R7, 0x1, RZ ;  /* 0x0000000107077819 */ /* 0x000fe200000006ff */
[----:B------:R-:W-:Y:S06]  /*0aa0*/  @!P1 BRA `(.L_x_10) ;  /* 0x0000000c00bc9947 */ /* 0x000fec0003800000 */
[----:B------:R-:W-:Y:S01]  /*0ab0*/  ISETP.GE.AND P1, PT, R13, 0x1, PT ;  /* 0x000000010d00780c */ /* 0x000fe20003f26270 */
[----:B------:R-:W-:Y:S01]  /*0ac0*/  IMAD.MOV.U32 R8, RZ, RZ, RZ ;  /* 0x000000ffff087224 */ /* 0x000fe200078e00ff */
[----:B------:R-:W-:Y:S01]  /*0ad0*/  LOP3.LUT R12, R16, 0x1f, RZ, 0xc0, !PT ;  /* 0x0000001f100c7812 */ /* 0x000fe200078ec0ff */
[----:B------:R-:W-:-:S10]  /*0ae0*/  IMAD.MOV.U32 R5, RZ, RZ, RZ ;  /* 0x000000ffff057224 */ /* 0x000fd400078e00ff */
        /* <DEDUP_REMOVED lines=9> */
.L_x_79:
[----:B------:R-:W-:Y:S01]  /*0b80*/  IMAD.MOV.U32 R5, RZ, RZ, 0x1 ;  /* 0x00000001ff057424 */ /* 0x000fe200078e00ff */
[----:B------:R-:W-:Y:S06]  /*0b90*/  @P2 BRA `(.L_x_13) ;  /* 0x0000000000142947 */ /* 0x000fec0003800000 */
[----:B------:R-:W-:Y:S01]  /*0ba0*/  ISETP.NE.AND P1, PT, R12, RZ, PT ;  /* 0x000000ff0c00720c */ /* 0x000fe20003f25270 */
[----:B-1----:R-:W-:-:S04]  /*0bb0*/  IMAD.MOV.U32 R3, RZ, RZ, 0x2800 ;  /* 0x00002800ff037424 */ /* 0x002fc800078e00ff */
[----:B------:R2:W-:Y:S08]  /*0bc0*/  SYNCS.ARRIVE.TRANS64 RZ, [R2+URZ+0xc800], R3 ;  /* 0x00c8000302ff79a7 */ /* 0x0005f0000800003f */
[----:B------:R-:W-:Y:S05]  /*0bd0*/  @!P1 BRA `(.L_x_13) ;  /* 0x0000000000049947 */ /* 0x000fea0003800000 */
[----:B------:R-:W-:Y:S01]  /*0be0*/  BPT.TRAP 0x1 ;  /* 0x000000040000795c */ /* 0x000fe20000300000 */
.L_x_13:
[----:B-12---:R-:W1:Y:S01]  /*0bf0*/  S2R R3, SR_CgaCtaId ;  /* 0x0000000000037919 */ /* 0x006e620000008800 */
[----:B------:R-:W-:Y:S01]  /*0c00*/  R2UR UR9, R2 ;  /* 0x00000000020972ca */ /* 0x000fe200000e0000 */
[----:B------:R-:W-:Y:S01]  /*0c10*/  ULDC.64 UR4, c[0x0][0x198] ;  /* 0x0000660000047ab9 */ /* 0x000fe20000000a00 */
[----:B------:R-:W-:Y:S01]  /*0c20*/  UMOV UR6, 0x0 ;  /* 0x0000000000067882 */ /* 0x000fe20000000000 */
[----:B------:R-:W-:Y:S01]  /*0c30*/  UIADD3 UR4, UP0, UR4, 0x1f0, URZ ;  /* 0x000001f004047890 */ /* 0x000fe2000ff1e03f */
[----:B------:R-:W-:Y:S01]  /*0c40*/  MOV R2, 0x400 ;  /* 0x0000040000027802 */ /* 0x000fe20000000f00 */
[----:B------:R-:W-:Y:S01]  /*0c50*/  UMOV UR7, 0x10000000 ;  /* 0x1000000000077882 */ /* 0x000fe20000000000 */
[----:B------:R-:W-:Y:S01]  /*0c60*/  UMOV UR42, URZ ;  /* 0x0000003f002a7c82 */ /* 0x000fe20008000000 */
[----:B------:R-:W-:Y:S01]  /*0c70*/  UIADD3.X UR5, URZ, UR5, URZ, UP0, !UPT ;  /* 0x000000053f057290 */ /* 0x000fe200087fe43f */
[----:B------:R-:W-:Y:S01]  /*0c80*/  ISETP.NE.AND P2, PT, R0, RZ, PT ;  /* 0x000000ff0000720c */ /* 0x000fe20003f45270 */
[----:B------:R-:W-:Y:S01]  /*0c90*/  UMOV UR43, URZ ;  /* 0x0000003f002b7c82 */ /* 0x000fe20008000000 */
[----:B------:R-:W-:Y:S01]  /*0ca0*/  UMOV UR26, 0x10 ;  /* 0x00000010001a7882 */ /* 0x000fe20000000000 */
[----:B------:R-:W-:Y:S01]  /*0cb0*/  UMOV UR28, UR44 ;  /* 0x0000002c001c7c82 */ /* 0x000fe20008000000 */
[----:B------:R-:W-:Y:S01]  /*0cc0*/  UMOV UR29, UR45 ;  /* 0x0000002d001d7c82 */ /* 0x000fe20008000000 */
[----:B------:R-:W-:-:S02]  /*0cd0*/  UIADD3 UR40, UR9, 0x2800, URZ ;  /* 0x0000280009287890 */ /* 0x000fc4000fffe03f */
[----:B------:R-:W-:Y:S02]  /*0ce0*/  UIADD3 UR41, UR9, 0xc800, URZ ;  /* 0x0000c80009297890 */ /* 0x000fe4000fffe03f */
[----:B------:R-:W-:Y:S02]  /*0cf0*/  UIADD3 UR24, UR9, 0x3000, URZ ;  /* 0x0000300009187890 */ /* 0x000fe4000fffe03f */
[----:B------:R-:W-:Y:S02]  /*0d00*/  UIADD3 UR16, UR9, 0x3800, URZ ;  /* 0x0000380009107890 */ /* 0x000fe4000fffe03f */
[----:B------:R-:W-:Y:S01]  /*0d10*/  UIADD3 UR8, UR9, 0x4000, URZ ;  /* 0x0000400009087890 */ /* 0x000fe2000fffe03f */
[----:B------:R-:W-:Y:S02]  /*0d20*/  UMOV UR27, UR43 ;  /* 0x0000002b001b7c82 */ /* 0x000fe40008000000 */
[----:B------:R2:W-:Y:S01]  /*0d30*/  UTMALDG.4D [UR40], [UR4], desc[UR6] ;  /* 0x00000628040075b4 */ /* 0x0005e20008019000 */
[----:B------:R-:W-:Y:S01]  /*0d40*/  UMOV UR25, UR41 ;  /* 0x0000002900197c82 */ /* 0x000fe20008000000 */
[----:B------:R-:W-:Y:S01]  /*0d50*/  UMOV UR18, 0x20 ;  /* 0x0000002000127882 */ /* 0x000fe20000000000 */
[----:B------:R-:W-:Y:S01]  /*0d60*/  UMOV UR20, UR44 ;  /* 0x0000002c00147c82 */ /* 0x000fe20008000000 */
[----:B------:R-:W-:Y:S01]  /*0d70*/  UMOV UR21, UR45 ;  /* 0x0000002d00157c82 */ /* 0x000fe20008000000 */
[----:B------:R-:W-:Y:S01]  /*0d80*/  UMOV UR19, UR43 ;  /* 0x0000002b00137c82 */ /* 0x000fe20008000000 */
[----:B------:R-:W-:Y:S01]  /*0d90*/  UMOV UR17, UR41 ;  /* 0x0000002900117c82 */ /* 0x000fe20008000000 */
[----:B-1----:R-:W-:Y:S01]  /*0da0*/  LEA R4, R3, R2, 0x18 ;  /* 0x0000000203047211 */ /* 0x002fe200078ec0ff */
[----:B------:R-:W-:Y:S01]  /*0db0*/  UMOV UR10, 0x30 ;  /* 0x00000030000a7882 */ /* 0x000fe20000000000 */
[----:B------:R-:W-:Y:S01]  /*0dc0*/  MOV R3, 0x1 ;  /* 0x0000000100037802 */ /* 0x000fe20000000f00 */
[----:B------:R1:W-:Y:S01]  /*0dd0*/  UTMALDG.4D [UR24], [UR4], desc[UR6] ;  /* 0x00000618040075b4 */ /* 0x0003e20008019000 */
[----:B------:R-:W-:Y:S01]  /*0de0*/  UMOV UR12, UR44 ;  /* 0x0000002c000c7c82 */ /* 0x000fe20008000000 */
[----:B------:R-:W-:Y:S01]  /*0df0*/  UMOV UR13, UR45 ;  /* 0x0000002d000d7c82 */ /* 0x000fe20008000000 */
[----:B------:R-:W-:Y:S01]  /*0e00*/  SHF.L.U32 R3, R3, 0x1f, RZ ;  /* 0x0000001f03037819 */ /* 0x000fe200000006ff */
[----:B------:R-:W-:Y:S01]  /*0e10*/  UMOV UR11, UR43 ;  /* 0x0000002b000b7c82 */ /* 0x000fe20008000000 */
[----:B------:R-:W-:Y:S01]  /*0e20*/  IMAD R2, R5, 0x8, R4 ;  /* 0x0000000805027824 */ /* 0x000fe200078e0204 */
[----:B------:R1:W-:Y:S01]  /*0e30*/  UTMALDG.4D [UR16], [UR4], desc[UR6] ;  /* 0x00000610040075b4 */ /* 0x0003e20008019000 */
[----:B--2---:R-:W-:Y:S01]  /*0e40*/  UIADD3 UR40, UR9, 0x4800, URZ ;  /* 0x0000480009287890 */ /* 0x004fe2000fffe03f */
[----:B------:R-:W-:-:S02]  /*0e50*/  UMOV UR42, 0x40 ;  /* 0x00000040002a7882 */ /* 0x000fc40000000000 */
[----:B------:R-:W-:Y:S02]  /*0e60*/  UMOV UR9, UR41 ;  /* 0x0000002900097c82 */ /* 0x000fe40008000000 */
[----:B------:R1:W-:Y:S04]  /*0e70*/  UTMALDG.4D [UR8], [UR4], desc[UR6] ;  /* 0x00000608040075b4 */ /* 0x0003e80008019000 */
[----:B------:R1:W-:Y:S01]  /*0e80*/  UTMALDG.4D [UR40], [UR4], desc[UR6] ;  /* 0x00000628040075b4 */ /* 0x0003e20008019000 */
[----:B------:R-:W2:Y:S02]  /*0e90*/  SYNCS.PHASECHK.TRANS64.TRYWAIT P1, [R2+URZ+0xc820], R3 ;  /* 0x00c82003020075a7 */ /* 0x000ea4000802017f */
[----:B-12---:R-:W-:Y:S05]  /*0ea0*/  @!P1 BRA `(.L_x_14) ;  /* 0x0000009400cc9947 */ /* 0x006fea0003800000 */
.L_x_80:
[----:B------:R-:W-:Y:S01]  /*0eb0*/  IMAD.MOV.U32 R8, RZ, RZ, 0x1 ;  /* 0x00000001ff087424 */ /* 0x000fe200078e00ff */
[----:B------:R-:W-:Y:S06]  /*0ec0*/  @P2 BRA `(.L_x_15) ;  /* 0x0000000000142947 */ /* 0x000fec0003800000 */
[----:B------:R-:W-:Y:S02]  /*0ed0*/  ISETP.NE.AND P1, PT, R12, RZ, PT ;  /* 0x000000ff0c00720c */ /* 0x000fe40003f25270 */
[----:B-1----:R-:W-:-:S04]  /*0ee0*/  MOV R3, 0x2800 ;  /* 0x0000280000037802 */ /* 0x002fc80000000f00 */
[----:B------:R2:W-:Y:S07]  /*0ef0*/  SYNCS.ARRIVE.TRANS64 RZ, [R2+URZ+0xc800], R3 ;  /* 0x00c8000302ff79a7 */ /* 0x0005ee000800003f */
[----:B------:R-:W-:Y:S05]  /*0f00*/  @!P1 BRA `(.L_x_15) ;  /* 0x0000000000049947 */ /* 0x000fea0003800000 */
[----:B------:R-:W-:Y:S01]  /*0f10*/  BPT.TRAP 0x1 ;  /* 0x000000040000795c */ /* 0x000fe20000300000 */
.L_x_15:
[C---:B------:R-:W-:Y:S01]  /*0f20*/  IMAD R4, R5.reuse, 0x2800, R4 ;  /* 0x0000280005047824 */ /* 0x040fe200078e0204 */
[----:B------:R-:W-:Y:S01]  /*0f30*/  R2UR UR33, R2 ;  /* 0x00000000022172ca */ /* 0x000fe200000e0000 */
[----:B------:R-:W-:Y:S01]  /*0f40*/  ULDC.64 UR4, c[0x0][0x198] ;  /* 0x0000660000047ab9 */ /* 0x000fe20000000a00 */
[----:B------:R-:W-:Y:S01]  /*0f50*/  UMOV UR35, URZ ;  /* 0x0000003f00237c82 */ /* 0x000fe20008000000 */
[----:B------:R-:W-:Y:S01]  /*0f60*/  UIADD3 UR4, UP0, UR4, 0x2f0, URZ ;  /* 0x000002f004047890 */ /* 0x000fe2000ff1e03f */
[----:B------:R-:W-:Y:S01]  /*0f70*/  R2UR UR40, R4 ;  /* 0x00000000042872ca */ /* 0x000fe200000e0000 */
[----:B------:R-:W-:Y:S01]  /*0f80*/  UMOV UR6, 0x0 ;  /* 0x0000000000067882 */ /* 0x000fe20000000000 */
[----:B------:R-:W-:Y:S01]  /*0f90*/  UMOV UR7, 0x10000000 ;  /* 0x1000000000077882 */ /* 0x000fe20000000000 */
[----:B------:R-:W-:Y:S01]  /*0fa0*/  UIADD3.X UR5, URZ, UR5, URZ, UP0, !UPT ;  /* 0x000000053f057290 */ /* 0x000fe200087fe43f */
[----:B------:R-:W-:Y:S01]  /*0fb0*/  VIADD R5, R5, 0x1 ;  /* 0x0000000105057836 */ /* 0x000fe20000000000 */
[----:B------:R-:W-:Y:S01]  /*0fc0*/  UMOV UR34, URZ ;  /* 0x0000003f00227c82 */ /* 0x000fe20008000000 */
[----:B------:R-:W-:Y:S01]  /*0fd0*/  UMOV UR36, UR44 ;  /* 0x0000002c00247c82 */ /* 0x000fe20008000000 */
[----:B------:R-:W-:Y:S01]  /*0fe0*/  UMOV UR37, UR45 ;  /* 0x0000002d00257c82 */ /* 0x000fe20008000000 */
[----:B------:R-:W-:Y:S01]  /*0ff0*/  UMOV UR26, 0x10 ;  /* 0x00000010001a7882 */ /* 0x000fe20000000000 */
[----:B------:R-:W-:Y:S01]  /*1000*/  UIADD3 UR33, UR33, 0xc800, URZ ;  /* 0x0000c80021217890 */ /* 0x000fe2000fffe03f */
[----:B------:R-:W-:Y:S01]  /*1010*/  UMOV UR28, UR44 ;  /* 0x0000002c001c7c82 */ /* 0x000fe20008000000 */
[----:B------:R-:W-:-:S02]  /*1020*/  UMOV UR29, UR45 ;  /* 0x0000002d001d7c82 */ /* 0x000fc40008000000 */
[----:B------:R-:W-:Y:S02]  /*1030*/  UIADD3 UR32, UR40, 0x2800, URZ ;  /* 0x0000280028207890 */ /* 0x000fe4000fffe03f */
[----:B------:R-:W-:Y:S02]  /*1040*/  UIADD3 UR24, UR40, 0x3000, URZ ;  /* 0x0000300028187890 */ /* 0x000fe4000fffe03f */
[----:B------:R-:W-:Y:S02]  /*1050*/  UIADD3 UR16, UR40, 0x3800, URZ ;  /* 0x0000380028107890 */ /* 0x000fe4000fffe03f */
[----:B------:R-:W-:Y:S02]  /*1060*/  UIADD3 UR8, UR40, 0x4000, URZ ;  /* 0x0000400028087890 */ /* 0x000fe4000fffe03f */
[----:B------:R-:W-:Y:S01]  /*1070*/  UIADD3 UR40, UR40, 0x4800, URZ ;  /* 0x0000480028287890 */ /* 0x000fe2000fffe03f */
[----:B------:R3:W-:Y:S01]  /*1080*/  UTMALDG.4D [UR32], [UR4], desc[UR6] ;  /* 0x00000620040075b4 */ /* 0x0007e20008019000 */
[----:B------:R-:W-:Y:S01]  /*1090*/  UMOV UR27, UR35 ;  /* 0x00000023001b7c82 */ /* 0x000fe20008000000 */
[----:B------:R-:W-:Y:S01]  /*10a0*/  UMOV UR25, UR33 ;  /* 0x0000002100197c82 */ /* 0x000fe20008000000 */
[----:B------:R-:W-:Y:S01]  /*10b0*/  UMOV UR18, 0x20 ;  /* 0x0000002000127882 */ /* 0x000fe20000000000 */
[----:B------:R-:W-:Y:S01]  /*10c0*/  UMOV UR20, UR44 ;  /* 0x0000002c00147c82 */ /* 0x000fe20008000000 */
[----:B------:R-:W-:Y:S01]  /*10d0*/  UMOV UR21, UR45 ;  /* 0x0000002d00157c82 */ /* 0x000fe20008000000 */
[----:B------:R-:W-:Y:S01]  /*10e0*/  UMOV UR19, UR35 ;  /* 0x0000002300137c82 */ /* 0x000fe20008000000 */
[----:B------:R-:W-:Y:S01]  /*10f0*/  UMOV UR17, UR33 ;  /* 0x0000002100117c82 */ /* 0x000fe20008000000 */
[----:B------:R-:W-:Y:S01]  /*1100*/  UMOV UR10, 0x30 ;  /* 0x00000030000a7882 */ /* 0x000fe20000000000 */
[----:B------:R-:W-:Y:S01]  /*1110*/  UMOV UR12, UR44 ;  /* 0x0000002c000c7c82 */ /* 0x000fe20008000000 */
[----:B------:R-:W-:Y:S01]  /*1120*/  UMOV UR13, UR45 ;  /* 0x0000002d000d7c82 */ /* 0x000fe20008000000 */
[----:B------:R3:W-:Y:S01]  /*1130*/  UTMALDG.4D [UR24], [UR4], desc[UR6] ;  /* 0x00000618040075b4 */ /* 0x0007e20008019000 */
[----:B------:R-:W-:Y:S01]  /*1140*/  UMOV UR11, UR35 ;  /* 0x00000023000b7c82 */ /* 0x000fe20008000000 */
[----:B------:R-:W-:Y:S01]  /*1150*/  UMOV UR9, UR33 ;  /* 0x0000002100097c82 */ /* 0x000fe20008000000 */
[----:B------:R-:W-:Y:S01]  /*1160*/  UMOV UR42, 0x40 ;  /* 0x00000040002a7882 */ /* 0x000fe20000000000 */
[----:B------:R-:W-:Y:S01]  /*1170*/  UMOV UR43, UR35 ;  /* 0x00000023002b7c82 */ /* 0x000fe20008000000 */
[----:B------:R-:W-:Y:S01]  /*1180*/  UMOV UR41, UR33 ;  /* 0x0000002100297c82 */ /* 0x000fe20008000000 */
[----:B------:R3:W-:Y:S01]  /*1190*/  UTMALDG.4D [UR16], [UR4], desc[UR6] ;  /* 0x00000610040075b4 */ /* 0x0007e20008019000 */
[----:B------:R3:W-:Y:S01]  /*11a0*/  UTMALDG.4D [UR8], [UR4], desc[UR6] ;  /* 0x00000608040075b4 */ /* 0x0007e20008019000 */
[----:B------:R3:W-:Y:S02]  /*11b0*/  UTMALDG.4D [UR40], [UR4], desc[UR6] ;  /* 0x00000628040075b4 */ /* 0x0007e40008019000 */
[----:B---3--:R-:W-:Y:S01]  /*11c0*/  NOP ;  /* 0x0000000000007918 */ /* 0x008fe20000000000 */
.L_x_11:
[----:B------:R-:W-:Y:S01]  /*11d0*/  ISETP.GE.AND P1, PT, R13, 0x41, PT ;  /* 0x000000410d00780c */ /* 0x000fe20003f26270 */
[----:B------:R-:W-:-:S12]  /*11e0*/  IMAD.MOV.U32 R4, RZ, RZ, 0x1 ;  /* 0x00000001ff047424 */ /* 0x000fd800078e00ff */
[----:B------:R-:W-:Y:S05]  /*11f0*/  @!P1 BRA `(.L_x_16) ;  /* 0x0000000400e49947 */ /* 0x000fea0003800000 */
[----:B-12---:R-:W1:Y:S01]  /*1200*/  S2R R3, SR_CgaCtaId ;  /* 0x0000000000037919 */ /* 0x006e620000008800 */
[----:B------:R-:W-:Y:S02]  /*1210*/  MOV R2, 0x400 ;  /* 0x0000040000027802 */ /* 0x000fe40000000f00 */
[----:B------:R-:W-:Y:S02]  /*1220*/  MOV R4, 0x1 ;  /* 0x0000000100047802 */ /* 0x000fe40000000f00 */
[----:B------:R-:W-:Y:S02]  /*1230*/  ISETP.NE.AND P2, PT, R0, RZ, PT ;  /* 0x000000ff0000720c */ /* 0x000fe40003f45270 */
[----:B------:R-:W-:Y:S02]  /*1240*/  SHF.L.U32 R4, R4, 0x1f, RZ ;  /* 0x0000001f04047819 */ /* 0x000fe400000006ff */
[----:B-1----:R-:W-:-:S05]  /*1250*/  LEA R2, R3, R2, 0x18 ;  /* 0x0000000203027211 */ /* 0x002fca00078ec0ff */
[----:B------:R-:W-:-:S04]  /*1260*/  IMAD R3, R5, 0x8, R2 ;  /* 0x0000000805037824 */ /* 0x000fc800078e0202 */
[----:B------:R-:W1:Y:S02]  /*1270*/  SYNCS.PHASECHK.TRANS64.TRYWAIT P1, [R3+URZ+0xc820], R4 ;  /* 0x00c82004030075a7 */ /* 0x000e64000802017f */
[----:B-1----:R-:W-:Y:S05]  /*1280*/  @!P1 BRA `(.L_x_17) ;  /* 0x0000009000e89947 */ /* 0x002fea0003800000 */
.L_x_81:
[----:B------:R-:W-:Y:S05]  /*1290*/  @P2 BRA `(.L_x_18) ;  /* 0x0000000000142947 */ /* 0x000fea0003800000 */
[----:B------:R-:W-:Y:S01]  /*12a0*/  ISETP.NE.AND P1, PT, R12, RZ, PT ;  /* 0x000000ff0c00720c */ /* 0x000fe20003f25270 */
[----:B-1----:R-:W-:-:S04]  /*12b0*/  IMAD.MOV.U32 R4, RZ, RZ, 0x2800 ;  /* 0x00002800ff047424 */ /* 0x002fc800078e00ff */
[----:B------:R2:W-:Y:S08]  /*12c0*/  SYNCS.ARRIVE.TRANS64 RZ, [R3+URZ+0xc800], R4 ;  /* 0x00c8000403ff79a7 */ /* 0x0005f0000800003f */
[----:B------:R-:W-:Y:S05]  /*12d0*/  @!P1 BRA `(.L_x_18) ;  /* 0x0000000000049947 */ /* 0x000fea0003800000 */
[----:B------:R-:W-:Y:S01]  /*12e0*/  BPT.TRAP 0x1 ;  /* 0x000000040000795c */ /* 0x000fe20000300000 */
.L_x_18:
[----:B------:R-:W3:Y:S01]  /*12f0*/  S2R R11, SR_CgaCtaId ;  /* 0x00000000000b7919 */ /* 0x000ee20000008800 */
[----:B------:R-:W-:Y:S01]  /*1300*/  IMAD R2, R5, 0x2800, R2 ;  /* 0x0000280005027824 */ /* 0x000fe200078e0202 */
[----:B------:R-:W-:Y:S01]  /*1310*/  R2UR UR27, R8 ;  /* 0x00000000081b72ca */ /* 0x000fe200000e0000 */
[----:B------:R-:W-:Y:S01]  /*1320*/  ULDC.64 UR4, c[0x0][0x198] ;  /* 0x0000660000047ab9 */ /* 0x000fe20000000a00 */
[----:B------:R-:W-:Y:S01]  /*1330*/  R2UR UR25, R3 ;  /* 0x00000000031972ca */ /* 0x000fe200000e0000 */
[----:B------:R-:W-:Y:S01]  /*1340*/  UIADD3 UR4, UP0, UR4, 0x1f0, URZ ;  /* 0x000001f004047890 */ /* 0x000fe2000ff1e03f */
[----:B------:R-:W-:Y:S01]  /*1350*/  R2UR UR9, R2 ;  /* 0x00000000020972ca */ /* 0x000fe200000e0000 */
[----:B------:R-:W-:Y:S01]  /*1360*/  UMOV UR6, 0x0 ;  /* 0x0000000000067882 */ /* 0x000fe20000000000 */
[----:B------:R-:W-:Y:S01]  /*1370*/  IADD3 R5, R5, 0x1, RZ ;  /* 0x0000000105057810 */ /* 0x000fe20007ffe0ff */
[----:B------:R-:W-:Y:S01]  /*1380*/  UIADD3.X UR5, URZ, UR5, URZ, UP0, !UPT ;  /* 0x000000053f057290 */ /* 0x000fe200087fe43f */
[----:B------:R-:W-:Y:S01]  /*1390*/  MOV R2, 0x400 ;  /* 0x0000040000027802 */ /* 0x000fe20000000f00 */
[----:B------:R-:W-:Y:S01]  /*13a0*/  UMOV UR7, 0x10000000 ;  /* 0x1000000000077882 */ /* 0x000fe20000000000 */
[----:B------:R-:W-:Y:S01]  /*13b0*/  UMOV UR26, URZ ;  /* 0x0000003f001a7c82 */ /* 0x000fe20008000000 */
[----:B------:R-:W-:Y:S01]  /*13c0*/  UMOV UR28, UR44 ;  /* 0x0000002c001c7c82 */ /* 0x000fe20008000000 */
[----:B------:R-:W-:Y:S01]  /*13d0*/  UMOV UR29, UR45 ;  /* 0x0000002d001d7c82 */ /* 0x000fe20008000000 */
[----:B------:R-:W-:Y:S01]  /*13e0*/  USHF.L.U32 UR27, UR27, 0x6, URZ ;  /* 0x000000061b1b7899 */ /* 0x000fe2000800063f */
[C---:B------:R-:W-:Y:S01]  /*13f0*/  ISETP.NE.AND P2, PT, R5.reuse, 0x4, PT ;  /* 0x000000040500780c */ /* 0x040fe20003f45270 */
[----:B------:R-:W-:Y:S01]  /*1400*/  UIADD3 UR25, UR25, 0xc800, URZ ;  /* 0x0000c80019197890 */ /* 0x000fe2000fffe03f */
[C---:B------:R-:W-:Y:S01]  /*1410*/  ISETP.NE.AND P1, PT, R5.reuse, 0x4, PT ;  /* 0x000000040500780c */ /* 0x040fe20003f25270 */
[----:B------:R-:W-:Y:S01]  /*1420*/  UIADD3 UR24, UR9, 0x2800, URZ ;  /* 0x0000280009187890 */ /* 0x000fe2000fffe03f */
[----:B------:R-:W-:Y:S01]  /*1430*/  SEL R5, R5, RZ, P2 ;  /* 0x000000ff05057207 */ /* 0x000fe20001000000 */
[----:B------:R-:W-:Y:S01]  /*1440*/  UIADD3 UR40, UR9, 0x3000, URZ ;  /* 0x0000300009287890 */ /* 0x000fe2000fffe03f */
[----:B-12---:R-:W-:Y:S01]  /*1450*/  SEL R4, RZ, 0x1, !P1 ;  /* 0x00000001ff047807 */ /* 0x006fe20004800000 */
[----:B------:R-:W-:Y:S01]  /*1460*/  UMOV UR42, 0x10 ;  /* 0x00000010002a7882 */ /* 0x000fe20000000000 */
[----:B------:R-:W-:Y:S01]  /*1470*/  UMOV UR41, UR25 ;  /* 0x0000001900297c82 */ /* 0x000fe20008000000 */
[----:B------:R-:W-:Y:S01]  /*1480*/  UMOV UR43, UR27 ;  /* 0x0000001b002b7c82 */ /* 0x000fe20008000000 */
[----:B------:R-:W-:Y:S01]  /*1490*/  UIADD3 UR16, UR9, 0x3800, URZ ;  /* 0x0000380009107890 */ /* 0x000fe2000fffe03f */
[----:B------:R-:W-:Y:S01]  /*14a0*/  ISETP.NE.AND P2, PT, R0, RZ, PT ;  /* 0x000000ff0000720c */ /* 0x000fe20003f45270 */
[----:B------:R-:W-:Y:S01]  /*14b0*/  UTMALDG.4D [UR24], [UR4], desc[UR6] ;  /* 0x00000618040075b4 */ /* 0x000fe20008019000 */
[----:B------:R-:W-:Y:S01]  /*14c0*/  UIADD3 UR8, UR9, 0x4000, URZ ;  /* 0x0000400009087890 */ /* 0x000fe2000fffe03f */
[----:B------:R-:W-:Y:S01]  /*14d0*/  UMOV UR18, 0x20 ;  /* 0x0000002000127882 */ /* 0x000fe20000000000 */
[----:B---3--:R-:W-:Y:S01]  /*14e0*/  LEA R10, R11, R2, 0x18 ;  /* 0x000000020b0a7211 */ /* 0x008fe200078ec0ff */
[----:B------:R-:W-:Y:S01]  /*14f0*/  UMOV UR20, UR44 ;  /* 0x0000002c00147c82 */ /* 0x000fe20008000000 */
[----:B------:R-:W-:Y:S01]  /*1500*/  UMOV UR21, UR45 ;  /* 0x0000002d00157c82 */ /* 0x000fe20008000000 */
[----:B------:R-:W-:Y:S01]  /*1510*/  UMOV UR17, UR25 ;  /* 0x0000001900117c82 */ /* 0x000fe20008000000 */
[----:B------:R1:W-:Y:S01]  /*1520*/  UTMALDG.4D [UR40], [UR4], desc[UR6] ;  /* 0x00000628040075b4 */ /* 0x0003e20008019000 */
[----:B------:R-:W-:Y:S01]  /*1530*/  UMOV UR19, UR27 ;  /* 0x0000001b00137c82 */ /* 0x000fe20008000000 */
[----:B------:R-:W-:Y:S01]  /*1540*/  UMOV UR10, 0x30 ;  /* 0x00000030000a7882 */ /* 0x000fe20000000000 */
[----:B------:R-:W-:Y:S01]  /*1550*/  UMOV UR12, UR44 ;  /* 0x0000002c000c7c82 */ /* 0x000fe20008000000 */
[----:B------:R-:W-:Y:S01]  /*1560*/  UMOV UR13, UR45 ;  /* 0x0000002d000d7c82 */ /* 0x000fe20008000000 */
[----:B------:R-:W-:Y:S01]  /*1570*/  UMOV UR11, UR27 ;  /* 0x0000001b000b7c82 */ /* 0x000fe20008000000 */
[----:B------:R-:W-:Y:S01]  /*1580*/  IMAD R3, R5, 0x8, R10 ;  /* 0x0000000805037824 */ /* 0x000fe200078e020a */
[----:B------:R-:W-:Y:S01]  /*1590*/  SHF.L.U32 R2, R4, 0x1f, RZ ;  /* 0x0000001f04027819 */ /* 0x000fe200000006ff */
[----:B------:R2:W-:Y:S01]  /*15a0*/  UTMALDG.4D [UR16], [UR4], desc[UR6] ;  /* 0x00000610040075b4 */ /* 0x0005e20008019000 */
[----:B-1----:R-:W-:Y:S01]  /*15b0*/  UIADD3 UR40, UR9, 0x4800, URZ ;  /* 0x0000480009287890 */ /* 0x002fe2000fffe03f */
[----:B------:R-:W-:-:S02]  /*15c0*/  UMOV UR42, 0x40 ;  /* 0x00000040002a7882 */ /* 0x000fc40000000000 */
[----:B------:R-:W-:Y:S02]  /*15d0*/  UMOV UR9, UR25 ;  /* 0x0000001900097c82 */ /* 0x000fe40008000000 */
[----:B------:R2:W-:Y:S04]  /*15e0*/  UTMALDG.4D [UR8], [UR4], desc[UR6] ;  /* 0x00000608040075b4 */ /* 0x0005e80008019000 */
[----:B------:R2:W-:Y:S01]  /*15f0*/  UTMALDG.4D [UR40], [UR4], desc[UR6] ;  /* 0x00000628040075b4 */ /* 0x0005e20008019000 */
[----:B------:R-:W1:Y:S02]  /*1600*/  SYNCS.PHASECHK.TRANS64.TRYWAIT P1, [R3+URZ+0xc820], R2 ;  /* 0x00c82002030075a7 */ /* 0x000e64000802017f */
[----:B-12---:R-:W-:Y:S05]  /*1610*/  @!P1 BRA `(.L_x_19) ;  /* 0x0000009000189947 */ /* 0x006fea0003800000 */
.L_x_82:
[----:B------:R-:W-:Y:S05]  /*1620*/  @P2 BRA `(.L_x_20) ;  /* 0x0000000000142947 */ /* 0x000fea0003800000 */
[----:B------:R-:W-:Y:S01]  /*1630*/  ISETP.NE.AND P1, PT, R12, RZ, PT ;  /* 0x000000ff0c00720c */ /* 0x000fe20003f25270 */
[----:B-1----:R-:W-:-:S04]  /*1640*/  IMAD.MOV.U32 R2, RZ, RZ, 0x2800 ;  /* 0x00002800ff027424 */ /* 0x002fc800078e00ff */
[----:B------:R2:W-:Y:S08]  /*1650*/  SYNCS.ARRIVE.TRANS64 RZ, [R3+URZ+0xc800], R2 ;  /* 0x00c8000203ff79a7 */ /* 0x0005f0000800003f */
[----:B------:R-:W-:Y:S05]  /*1660*/  @!P1 BRA `(.L_x_20) ;  /* 0x0000000000049947 */ /* 0x000fea0003800000 */
[----:B------:R-:W-:Y:S01]  /*1670*/  BPT.TRAP 0x1 ;  /* 0x000000040000795c */ /* 0x000fe20000300000 */
.L_x_20:
[----:B------:R-:W-:Y:S01]  /*1680*/  IMAD R10, R5, 0x2800, R10 ;  /* 0x00002800050a7824 */ /* 0x000fe200078e020a */
[----:B------:R-:W-:Y:S01]  /*1690*/  R2UR UR33, R3 ;  /* 0x00000000032172ca */ /* 0x000fe200000e0000 */
[----:B------:R-:W-:Y:S01]  /*16a0*/  ULDC.64 UR4, c[0x0][0x198] ;  /* 0x0000660000047ab9 */ /* 0x000fe20000000a00 */
[----:B------:R-:W-:Y:S01]  /*16b0*/  R2UR UR35, R8 ;  /* 0x00000000082372ca */ /* 0x000fe200000e0000 */
[----:B------:R-:W-:Y:S01]  /*16c0*/  UIADD3 UR4, UP0, UR4, 0x2f0, URZ ;  /* 0x000002f004047890 */ /* 0x000fe2000ff1e03f */
[----:B------:R-:W-:Y:S01]  /*16d0*/  R2UR UR40, R10 ;  /* 0x000000000a2872ca */ /* 0x000fe200000e0000 */
[----:B------:R-:W-:Y:S01]  /*16e0*/  UMOV UR6, 0x0 ;  /* 0x0000000000067882 */ /* 0x000fe20000000000 */
[----:B------:R-:W-:Y:S01]  /*16f0*/  UMOV UR7, 0x10000000 ;  /* 0x1000000000077882 */ /* 0x000fe20000000000 */
[----:B------:R-:W-:Y:S01]  /*1700*/  UIADD3.X UR5, URZ, UR5, URZ, UP0, !UPT ;  /* 0x000000053f057290 */ /* 0x000fe200087fe43f */
[----:B------:R-:W-:Y:S01]  /*1710*/  IADD3 R5, R5, 0x1, RZ ;  /* 0x0000000105057810 */ /* 0x000fe20007ffe0ff */
[----:B------:R-:W-:Y:S01]  /*1720*/  UMOV UR34, URZ ;  /* 0x0000003f00227c82 */ /* 0x000fe20008000000 */
[----:B------:R-:W-:Y:S01]  /*1730*/  UMOV UR36, UR44 ;  /* 0x0000002c00247c82 */ /* 0x000fe20008000000 */
[----:B------:R-:W-:Y:S01]  /*1740*/  UMOV UR37, UR45 ;  /* 0x0000002d00257c82 */ /* 0x000fe20008000000 */
[----:B------:R-:W-:Y:S01]  /*1750*/  UMOV UR26, 0x10 ;  /* 0x00000010001a7882 */ /* 0x000fe20000000000 */
[----:B------:R-:W-:Y:S01]  /*1760*/  UIADD3 UR33, UR33, 0xc800, URZ ;  /* 0x0000c80021217890 */ /* 0x000fe2000fffe03f */
[C---:B------:R-:W-:Y:S01]  /*1770*/  ISETP.NE.AND P1, PT, R5.reuse, 0x4, PT ;  /* 0x000000040500780c */ /* 0x040fe20003f25270 */
[----:B------:R-:W-:Y:S01]  /*1780*/  USHF.L.U32 UR35, UR35, 0x6, URZ ;  /* 0x0000000623237899 */ /* 0x000fe2000800063f */
[----:B------:R-:W-:Y:S01]  /*1790*/  VIADD R8, R8, 0x1 ;  /* 0x0000000108087836 */ /* 0x000fe20000000000 */
[----:B------:R-:W-:Y:S01]  /*17a0*/  UIADD3 UR32, UR40, 0x2800, URZ ;  /* 0x0000280028207890 */ /* 0x000fe2000fffe03f */
[----:B-12---:R-:W-:Y:S01]  /*17b0*/  SEL R3, RZ, 0x1, P1 ;  /* 0x00000001ff037807 */ /* 0x006fe20000800000 */
[----:B------:R-:W-:Y:S01]  /*17c0*/  UIADD3 UR24, UR40, 0x3000, URZ ;  /* 0x0000300028187890 */ /* 0x000fe2000fffe03f */
[----:B------:R-:W-:Y:S01]  /*17d0*/  SEL R5, R5, RZ, P1 ;  /* 0x000000ff05057207 */ /* 0x000fe20000800000 */
[----:B------:R-:W-:Y:S01]  /*17e0*/  UIADD3 UR16, UR40, 0x3800, URZ ;  /* 0x0000380028107890 */ /* 0x000fe2000fffe03f */
[----:B------:R-:W-:Y:S01]  /*17f0*/  LOP3.LUT R4, R4, R3, RZ, 0x3c, !PT ;  /* 0x0000000304047212 */ /* 0x000fe200078e3cff */
[----:B------:R-:W-:-:S02]  /*1800*/  UIADD3 UR8, UR40, 0x4000, URZ ;  /* 0x0000400028087890 */ /* 0x000fc4000fffe03f */
[----:B------:R-:W-:Y:S01]  /*1810*/  UIADD3 UR40, UR40, 0x4800, URZ ;  /* 0x0000480028287890 */ /* 0x000fe2000fffe03f */
[----:B------:R3:W-:Y:S01]  /*1820*/  UTMALDG.4D [UR32], [UR4], desc[UR6] ;  /* 0x00000620040075b4 */ /* 0x0007e20008019000 */
[----:B------:R-:W-:Y:S01]  /*1830*/  UMOV UR28, UR44 ;  /* 0x0000002c001c7c82 */ /* 0x000fe20008000000 */
[----:B------:R-:W-:Y:S01]  /*1840*/  UMOV UR29, UR45 ;  /* 0x0000002d001d7c82 */ /* 0x000fe20008000000 */
        /* <DEDUP_REMOVED lines=20> */
.L_x_16:
[----:B------:R-:W-:-:S07]  /*1990*/  VIADD R7, R7, 0xfffffffc ;  /* 0xfffffffc07077836 */ /* 0x000fce0000000000 */
.L_x_10:
[----:B------:R-:W-:Y:S05]  /*19a0*/  BSYNC B0 ;  /* 0x0000000000007941 */ /* 0x000fea0003800000 */
.L_x_9:
[----:B-12---:R-:W1:Y:S01]  /*19b0*/  S2R R3, SR_CgaCtaId ;  /* 0x0000000000037919 */ /* 0x006e620000008800 */
[----:B------:R-:W-:Y:S02]  /*19c0*/  MOV R2, 0x400 ;  /* 0x0000040000027802 */ /* 0x000fe40000000f00 */
[----:B------:R-:W-:Y:S02]  /*19d0*/  SHF.L.U32 R11, RZ, 0x1f, RZ ;  /* 0x0000001fff0b7819 */ /* 0x000fe400000006ff */
[----:B-1----:R-:W-:-:S04]  /*19e0*/  LEA R2, R3, R2, 0x18 ;  /* 0x0000000203027211 */ /* 0x002fc800078ec0ff */
[----:B------:R-:W1:Y:S02]  /*19f0*/  SYNCS.PHASECHK.TRANS64.TRYWAIT P1, [R2+URZ+0xc840], R11 ;  /* 0x00c8400b020075a7 */ /* 0x000e64000802017f */
[----:B-1----:R-:W-:Y:S05]  /*1a00*/  @!P1 BRA `(.L_x_21) ;  /* 0x0000008c00309947 */ /* 0x002fea0003800000 */
.L_x_83:
[----:B------:R-:W2:Y:S01]  /*1a10*/  SYNCS.PHASECHK.TRANS64.TRYWAIT P1, [R2+URZ+0xc800], R11 ;  /* 0x00c8000b020075a7 */ /* 0x000ea2000802017f */
[----:B------:R-:W-:-:S04]  /*1a20*/  SHF.R.S32.HI R3, RZ, 0x1f, R0 ;  /* 0x0000001fff037819 */ /* 0x000fc80000011400 */
[----:B------:R-:W-:-:S04]  /*1a30*/  LEA.HI R3, R3, R0, RZ, 0x2 ;  /* 0x0000000003037211 */ /* 0x000fc800078f10ff */
[----:B------:R-:W-:-:S04]  /*1a40*/  LOP3.LUT R3, R3, 0x7ffffffc, RZ, 0xc0, !PT ;  /* 0x7ffffffc03037812 */ /* 0x000fc800078ec0ff */
[----:B------:R-:W-:Y:S01]  /*1a50*/  IADD3 R12, -R3, R0, RZ ;  /* 0x00000000030c7210 */ /* 0x000fe20007ffe1ff */
[----:B------:R-:W-:-:S04]  /*1a60*/  IMAD.MOV.U32 R3, RZ, RZ, RZ ;  /* 0x000000ffff037224 */ /* 0x000fc800078e00ff */
[----:B------:R-:W-:Y:S01]  /*1a70*/  IMAD.SHL.U32 R12, R12, 0x2, RZ ;  /* 0x000000020c0c7824 */ /* 0x000fe200078e00ff */
[----:B--2---:R-:W-:Y:S06]  /*1a80*/  @!P1 BRA `(.L_x_22) ;  /* 0x0000008c00249947 */ /* 0x004fec0003800000 */
.L_x_84:
[----:B------:R-:W-:Y:S05]  /*1a90*/  WARPSYNC.ALL ;  /* 0x0000000000007948 */ /* 0x000fea0003800000 */
[C---:B------:R-:W-:Y:S01]  /*1aa0*/  R2UR UR23, R2.reuse ;  /* 0x00000000021772ca */ /* 0x040fe200000e0000 */
[----:B------:R-:W-:Y:S01]  /*1ab0*/  WARPGROUP.ARRIVE ;  /* 0x00000000000079c5 */ /* 0x000fe20000000000 */
[----:B------:R-:W-:Y:S01]  /*1ac0*/  R2UR UR4, R2 ;  /* 0x00000000020472ca */ /* 0x000fe200000e0000 */
[----:B------:R-:W-:Y:S01]  /*1ad0*/  UMOV UR7, 0xc0000010 ;  /* 0xc000001000077882 */ /* 0x000fe20000000000 */
[----:B------:R-:W-:Y:S01]  /*1ae0*/  UMOV UR31, 0xc0000010 ;  /* 0xc0000010001f7882 */ /* 0x000fe20000000000 */
[----:B------:R-:W-:Y:S01]  /*1af0*/  UMOV UR29, UR7 ;  /* 0x00000007001d7c82 */ /* 0x000fe20008000000 */
[----:B------:R-:W-:Y:S01]  /*1b00*/  UMOV UR57, 0xc0000010 ;  /* 0xc000001000397882 */ /* 0x000fe20000000000 */
[----:B------:R-:W-:Y:S01]  /*1b10*/  UMOV UR59, 0xc0000010 ;  /* 0xc0000010003b7882 */ /* 0x000fe20000000000 */
[----:B------:R-:W-:Y:S01]  /*1b20*/  UMOV UR53, 0xc0000010 ;  /* 0xc000001000357882 */ /* 0x000fe20000000000 */
[----:B------:R-:W-:Y:S01]  /*1b30*/  UMOV UR55, 0xc0000010 ;  /* 0xc000001000377882 */ /* 0x000fe20000000000 */
[----:B------:R-:W-:Y:S01]  /*1b40*/  UMOV UR49, 0xc0000010 ;  /* 0xc000001000317882 */ /* 0x000fe20000000000 */
[----:B------:R-:W-:Y:S01]  /*1b50*/  UMOV UR51, 0xc0000010 ;  /* 0xc000001000337882 */ /* 0x000fe20000000000 */
[----:B------:R-:W-:Y:S01]  /*1b60*/  IMAD.U32 R15, RZ, RZ, UR7 ;  /* 0x00000007ff0f7e24 */ /* 0x000fe2000f8e00ff */
[----:B------:R-:W-:Y:S01]  /*1b70*/  UIADD3 UR23, UR23, 0x2800, URZ ;  /* 0x0000280017177890 */ /* 0x000fe2000fffe03f */
[C---:B------:R-:W-:Y:S01]  /*1b80*/  VIADD R10, R12.reuse, 0x1 ;  /* 0x000000010c0a7836 */ /* 0x040fe20000000000 */
[----:B------:R-:W-:Y:S01]  /*1b90*/  USHF.R.U32.HI UR4, URZ, 0x4, UR4 ;  /* 0x000000043f047899 */ /* 0x000fe20008011604 */
[C---:B------:R-:W-:Y:S01]  /*1ba0*/  IADD3 R18, R12.reuse, 0x8, RZ ;  /* 0x000000080c127810 */ /* 0x040fe20007ffe0ff */
[----:B------:R-:W-:Y:S01]  /*1bb0*/  USHF.R.U32.HI UR23, URZ, 0x4, UR23 ;  /* 0x000000043f177899 */ /* 0x000fe20008011617 */
[-C--:B------:R-:W-:Y:S01]  /*1bc0*/  ISETP.GE.AND P5, PT, R12, R13.reuse, PT ;  /* 0x0000000d0c00720c */ /* 0x080fe20003fa6270 */
[----:B------:R-:W-:Y:S01]  /*1bd0*/  ULOP3.LUT UR4, UR4, 0x3fff, URZ, 0xc0, !UPT ;  /* 0x00003fff04047892 */ /* 0x000fe2000f8ec03f */
[-C--:B------:R-:W-:Y:S01]  /*1be0*/  ISETP.GE.AND P4, PT, R10, R13.reuse, PT ;  /* 0x0000000d0a00720c */ /* 0x080fe20003f86270 */
[----:B------:R-:W-:Y:S01]  /*1bf0*/  ULOP3.LUT UR23, UR23, 0x3fff, URZ, 0xc0, !UPT ;  /* 0x00003fff17177892 */ /* 0x000fe2000f8ec03f */
[----:B------:R-:W-:Y:S01]  /*1c00*/  VIADD R10, R12, 0x9 ;  /* 0x000000090c0a7836 */ /* 0x000fe20000000000 */
[----:B------:R-:W-:Y:S01]  /*1c10*/  ULOP3.LUT UR4, UR4, 0x10000, URZ, 0xfc, !UPT ;  /* 0x0001000004047892 */ /* 0x000fe2000f8efc3f */
[-C--:B------:R-:W-:Y:S01]  /*1c20*/  ISETP.GE.AND P3, PT, R18, R13.reuse, PT ;  /* 0x0000000d1200720c */ /* 0x080fe20003f66270 */
[----:B------:R-:W-:Y:S01]  /*1c30*/  ULOP3.LUT UR30, UR23, 0x10000, URZ, 0xfc, !UPT ;  /* 0x00010000171e7892 */ /* 0x000fe2000f8efc3f */
[----:B------:R-:W-:Y:S01]  /*1c40*/  IADD3 R18, R12, 0x11, RZ ;  /* 0x000000110c127810 */ /* 0x000fe20007ffe0ff */
[----:B------:R-:W-:Y:S01]  /*1c50*/  UIADD3 UR56, UR4, 0x80, URZ ;  /* 0x0000008004387890 */ /* 0x000fe2000fffe03f */
[-C--:B------:R-:W-:Y:S01]  /*1c60*/  ISETP.GE.AND P2, PT, R10, R13.reuse, PT ;  /* 0x0000000d0a00720c */ /* 0x080fe20003f46270 */
[----:B------:R-:W-:Y:S01]  /*1c70*/  UIADD3 UR58, UR30, 0x80, URZ ;  /* 0x000000801e3a7890 */ /* 0x000fe2000fffe03f */
[----:B------:R-:W-:Y:S01]  /*1c80*/  ISETP.GE.AND P6, PT, R18, R13, PT ;  /* 0x0000000d1200720c */ /* 0x000fe20003fc6270 */
[----:B------:R-:W-:Y:S01]  /*1c90*/  UMOV UR6, UR4 ;  /* 0x0000000400067c82 */ /* 0x000fe20008000000 */
[----:B------:R-:W-:Y:S01]  /*1ca0*/  UIADD3 UR52, UR4, 0x100, URZ ;  /* 0x0000010004347890 */ /* 0x000fe2000fffe03f */
[----:B------:R-:W-:Y:S01]  /*1cb0*/  MOV R14, UR6 ;  /* 0x00000006000e7c02 */ /* 0x000fe20008000f00 */
[----:B------:R-:W-:Y:S01]  /*1cc0*/  UMOV UR28, UR6 ;  /* 0x00000006001c7c82 */ /* 0x000fe20008000000 */
[----:B------:R-:W-:-:S02]  /*1cd0*/  UIADD3 UR54, UR30, 0x100, URZ ;  /* 0x000001001e367890 */ /* 0x000fc4000fffe03f */
[----:B------:R-:W-:Y:S01]  /*1ce0*/  HGMMA.64x64x16.F32 R24, gdesc[UR28], RZ, !UPT, gsb0 ;  /* 0x00e000001c1879f0 */ /* 0x000fe2000c0008ff */
[----:B------:R-:W-:Y:S01]  /*1cf0*/  UIADD3 UR48, UR4, 0x180, URZ ;  /* 0x0000018004307890 */ /* 0x000fe2000fffe03f */
[C---:B------:R-:W-:Y:S01]  /*1d00*/  VIADD R10, R12.reuse, 0x18 ;  /* 0x000000180c0a7836 */ /* 0x040fe20000000000 */
[----:B------:R-:W-:Y:S01]  /*1d10*/  UIADD3 UR50, UR30, 0x180, URZ ;  /* 0x000001801e327890 */ /* 0x000fe2000fffe03f */
[C---:B------:R-:W-:Y:S01]  /*1d20*/  VIADD R18, R12.reuse, 0x19 ;  /* 0x000000190c127836 */ /* 0x040fe20000000000 */
[----:B------:R-:W-:Y:S01]  /*1d30*/  UIADD3 UR4, UR4, 0x200, URZ ;  /* 0x0000020004047890 */ /* 0x000fe2000fffe03f */
[----:B------:R-:W-:Y:S01]  /*1d40*/  VIADD R20, R12, 0x10 ;  /* 0x000000100c147836 */ /* 0x000fe20000000000 */
[----:B------:R-:W-:Y:S01]  /*1d50*/  UIADD3 UR6, UR30, 0x200, URZ ;  /* 0x000002001e067890 */ /* 0x000fe2000fffe03f */
[----:B------:R-:W-:Y:S01]  /*1d60*/  UMOV UR5, 0xc0000010 ;  /* 0xc000001000057882 */ /* 0x000fe20000000000 */
[----:B------:R-:W-:Y:S02]  /*1d70*/  UMOV UR7, 0xc0000010 ;  /* 0xc000001000077882 */ /* 0x000fe40000000000 */
[----:B------:R-:W-:Y:S01]  /*1d80*/  ISETP.GE.AND P1, PT, R20, R13, PT ;  /* 0x0000000d1400720c */ /* 0x000fe20003f26270 */
[----:B------:R-:W-:-:S02]  /*1d90*/  WARPGROUP.DEPBAR.LE gsb0, 0x0 ;  /* 0x00008000000079c5 */ /* 0x000fc40000010000 */
[----:B------:R-:W-:-:S06]  /*1da0*/  WARPGROUP.ARRIVE ;  /* 0x00000000000079c5 */ /* 0x000fcc0000000000 */
[----:B------:R-:W-:Y:S03]  /*1db0*/  HGMMA.64x64x16.F32 R24, gdesc[UR56], R24, gsb0 ;  /* 0x00e00000381879f0 */ /* 0x000fe60008000818 */
[----:B------:R-:W-:Y:S02]  /*1dc0*/  WARPGROUP.DEPBAR.LE gsb0, 0x0 ;  /* 0x00008000000079c5 */ /* 0x000fe40000010000 */
[----:B------:R-:W-:-:S06]  /*1dd0*/  WARPGROUP.ARRIVE ;  /* 0x00000000000079c5 */ /* 0x000fcc0000000000 */
[----:B------:R-:W-:Y:S03]  /*1de0*/  HGMMA.64x64x16.F32 R24, gdesc[UR52], R24, gsb0 ;  /* 0x00e00000341879f0 */ /* 0x000fe60008000818 */
[----:B------:R-:W-:Y:S02]  /*1df0*/  WARPGROUP.DEPBAR.LE gsb0, 0x0 ;  /* 0x00008000000079c5 */ /* 0x000fe40000010000 */
[----:B------:R-:W-:-:S06]  /*1e00*/  WARPGROUP.ARRIVE ;  /* 0x00000000000079c5 */ /* 0x000fcc0000000000 */
[----:B------:R-:W-:Y:S03]  /*1e10*/  HGMMA.64x64x16.F32 R24, gdesc[UR48], R24, gsb0 ;  /* 0x00e00000301879f0 */ /* 0x000fe60008000818 */
[----:B------:R-:W-:Y:S02]  /*1e20*/  WARPGROUP.DEPBAR.LE gsb0, 0x0 ;  /* 0x00008000000079c5 */ /* 0x000fe40000010000 */
[----:B------:R-:W-:-:S06]  /*1e30*/  WARPGROUP.ARRIVE ;  /* 0x00000000000079c5 */ /* 0x000fcc0000000000 */
[----:B------:R-:W-:Y:S01]  /*1e40*/  HGMMA.64x64x16.F32 R24, gdesc[UR4], R24, gsb0 ;  /* 0x00e00000041879f0 */ /* 0x000fe20008000818 */
[----:B------:R-:W-:Y:S02]  /*1e50*/  ULDC UR6, c[0x0][0x604] ;  /* 0x0001810000067ab9 */ /* 0x000fe40000000800 */
[----:B------:R-:W-:Y:S02]  /*1e60*/  WARPGROUP.DEPBAR.LE gsb0, 0x0 ;  /* 0x00008000000079c5 */ /* 0x000fe40000010000 */
[----:B------:R-:W-:Y:S02]  /*1e70*/  FSEL R24, R24, -INF , !P5 ;  /* 0xff80000018187808 */ /* 0x000fe40006800000 */
[----:B------:R-:W-:Y:S02]  /*1e80*/  FSEL R25, R25, -INF , !P4 ;  /* 0xff80000019197808 */ /* 0x000fe40006000000 */
[----:B------:R-:W-:Y:S02]  /*1e90*/  FSEL R28, R28, -INF , !P3 ;  /* 0xff8000001c1c7808 */ /* 0x000fe40005800000 */
[----:B------:R-:W-:-:S02]  /*1ea0*/  FMNMX R17, R24, R25, !PT ;  /* 0x0000001918117209 */ /* 0x000fc40007800000 */
[----:B------:R-:W-:Y:S02]  /*1eb0*/  FSEL R26, R26, -INF , !P5 ;  /* 0xff8000001a1a7808 */ /* 0x000fe40006800000 */
[----:B------:R-:W-:Y:S02]  /*1ec0*/  FSEL R27, R27, -INF , !P4 ;  /* 0xff8000001b1b7808 */ /* 0x000fe40006000000 */
[-C--:B------:R-:W-:Y:S02]  /*1ed0*/  ISETP.GE.AND P5, PT, R10, R13.reuse, PT ;  /* 0x0000000d0a00720c */ /* 0x080fe40003fa6270 */
[----:B------:R-:W-:Y:S02]  /*1ee0*/  ISETP.GE.AND P4, PT, R18, R13, PT ;  /* 0x0000000d1200720c */ /* 0x000fe40003f86270 */
[----:B------:R-:W-:Y:S02]  /*1ef0*/  IADD3 R10, R12, 0x20, RZ ;  /* 0x000000200c0a7810 */ /* 0x000fe40007ffe0ff */
[----:B------:R-:W-:-:S02]  /*1f00*/  FSEL R29, R29, -INF , !P2 ;  /* 0xff8000001d1d7808 */ /* 0x000fc40005000000 */
[----:B------:R-:W-:Y:S02]  /*1f10*/  FMNMX R18, R28, R17, !PT ;  /* 0x000000111c127209 */ /* 0x000fe40007800000 */
[----:B------:R-:W-:Y:S02]  /*1f20*/  FSEL R30, R30, -INF , !P3 ;  /* 0xff8000001e1e7808 */ /* 0x000fe40005800000 */
[----:B------:R-:W-:Y:S01]  /*1f30*/  ISETP.GE.AND P3, PT, R10, R13, PT ;  /* 0x0000000d0a00720c */ /* 0x000fe20003f66270 */
[----:B------:R-:W-:Y:S01]  /*1f40*/  VIADD R10, R12, 0x21 ;  /* 0x000000210c0a7836 */ /* 0x000fe20000000000 */
[----:B------:R-:W-:Y:S02]  /*1f50*/  FSEL R32, R32, -INF , !P1 ;  /* 0xff80000020207808 */ /* 0x000fe40004800000 */
[----:B------:R-:W-:Y:S02]  /*1f60*/  FMNMX R17, R29, R18, !PT ;  /* 0x000000121d117209 */ /* 0x000fe40007800000 */
        /* <DEDUP_REMOVED lines=8> */
[----:B------:R-:W-:Y:S02]  /*1ff0*/  ISETP.GE.AND P1, PT, R10, R13, PT ;  /* 0x0000000d0a00720c */ /* 0x000fe40003f26270 */
[----:B------:R-:W-:Y:S02]  /*2000*/  FSEL R37, R37, -INF , !P4 ;  /* 0xff80000025257808 */ /* 0x000fe40006000000 */
[----:B------:R-:W-:Y:S02]  /*2010*/  FMNMX R18, R36, R17, !PT ;  /* 0x0000001124127209 */ /* 0x000fe40007800000 */
[----:B------:R-:W-:Y:S02]  /*2020*/  IADD3 R10, R12, 0x29, RZ ;  /* 0x000000290c0a7810 */ /* 0x000fe40007ffe0ff */
[----:B------:R-:W-:Y:S02]  /*2030*/  FSEL R35, R35, -INF , !P6 ;  /* 0xff80000023237808 */ /* 0x000fe40007000000 */
[----:B------:R-:W-:-:S02]  /*2040*/  FSEL R40, R40, -INF , !P3 ;  /* 0xff80000028287808 */ /* 0x000fc40005800000 */
[----:B------:R-:W-:Y:S02]  /*2050*/  FMNMX R17, R37, R18, !PT ;  /* 0x0000001225117209 */ /* 0x000fe40007800000 */
[----:B------:R-:W-:Y:S01]  /*2060*/  ISETP.GE.AND P6, PT, R10, R13, PT ;  /* 0x0000000d0a00720c */ /* 0x000fe20003fc6270 */
[----:B------:R-:W-:Y:S01]  /*2070*/  VIADD R10, R12, 0x30 ;  /* 0x000000300c0a7836 */ /* 0x000fe20000000000 */
[----:B------:R-:W-:Y:S02]  /*2080*/  FSEL R41, R41, -INF , !P2 ;  /* 0xff80000029297808 */ /* 0x000fe40005000000 */
[----:B------:R-:W-:Y:S02]  /*2090*/  FMNMX R18, R40, R17, !PT ;  /* 0x0000001128127209 */ /* 0x000fe40007800000 */
[----:B------:R-:W-:Y:S02]  /*20a0*/  FSEL R38, R38, -INF , !P5 ;  /* 0xff80000026267808 */ /* 0x000fe40006800000 */
[----:B------:R-:W-:Y:S01]  /*20b0*/  ISETP.GE.AND P5, PT, R10, R13, PT ;  /* 0x0000000d0a00720c */ /* 0x000fe20003fa6270 */
[----:B------:R-:W-:Y:S01]  /*20c0*/  VIADD R10, R12, 0x31 ;  /* 0x000000310c0a7836 */ /* 0x000fe20000000000 */
[----:B------:R-:W-:-:S02]  /*20d0*/  FSEL R44, R44, -INF , !P1 ;  /* 0xff8000002c2c7808 */ /* 0x000fc40004800000 */
[----:B------:R-:W-:Y:S02]  /*20e0*/  FMNMX R17, R41, R18, !PT ;  /* 0x0000001229117209 */ /* 0x000fe40007800000 */
[----:B------:R-:W-:Y:S02]  /*20f0*/  FSEL R39, R39, -INF , !P4 ;  /* 0xff80000027277808 */ /* 0x000fe40006000000 */
[----:B------:R-:W-:Y:S02]  /*2100*/  FSEL R45, R45, -INF , !P6 ;  /* 0xff8000002d2d7808 */ /* 0x000fe40007000000 */
[----:B------:R-:W-:Y:S02]  /*2110*/  FMNMX R18, R44, R17, !PT ;  /* 0x000000112c127209 */ /* 0x000fe40007800000 */
[----:B------:R-:W-:Y:S02]  /*2120*/  ISETP.GE.AND P4, PT, R10, R13, PT ;  /* 0x0000000d0a00720c */ /* 0x000fe40003f86270 */
[----:B------:R-:W-:-:S02]  /*2130*/  IADD3 R10, R12, 0x38, RZ ;  /* 0x000000380c0a7810 */ /* 0x000fc40007ffe0ff */
[----:B------:R-:W-:Y:S02]  /*2140*/  FSEL R56, R48, -INF , !P5 ;  /* 0xff80000030387808 */ /* 0x000fe40006800000 */
[----:B------:R-:W-:Y:S02]  /*2150*/  FMNMX R17, R45, R18, !PT ;  /* 0x000000122d117209 */ /* 0x000fe40007800000 */
[----:B------:R-:W-:Y:S02]  /*2160*/  FSEL R42, R42, -INF , !P3 ;  /* 0xff8000002a2a7808 */ /* 0x000fe40005800000 */
[----:B------:R-:W-:Y:S01]  /*2170*/  ISETP.GE.AND P3, PT, R10, R13, PT ;  /* 0x0000000d0a00720c */ /* 0x000fe20003f66270 */
[----:B------:R-:W-:Y:S01]  /*2180*/  VIADD R10, R12, 0x39 ;  /* 0x000000390c0a7836 */ /* 0x000fe20000000000 */
[----:B------:R-:W-:Y:S02]  /*2190*/  FSEL R49, R49, -INF , !P4 ;  /* 0xff80000031317808 */ /* 0x000fe40006000000 */
[----:B------:R-:W-:-:S02]  /*21a0*/  FMNMX R18, R56, R17, !PT ;  /* 0x0000001138127209 */ /* 0x000fc40007800000 */
[----:B------:R-:W-:Y:S02]  /*21b0*/  FSEL R43, R43, -INF , !P2 ;  /* 0xff8000002b2b7808 */ /* 0x000fe40005000000 */
[----:B------:R-:W-:Y:S02]  /*21c0*/  ISETP.GE.AND P2, PT, R10, R13, PT ;  /* 0x0000000d0a00720c */ /* 0x000fe40003f46270 */
[----:B------:R-:W-:Y:S02]  /*21d0*/  FSEL R52, R52, -INF , !P3 ;  /* 0xff80000034347808 */ /* 0x000fe40005800000 */
[----:B------:R-:W-:Y:S02]  /*21e0*/  FMNMX R17, R49, R18, !PT ;  /* 0x0000001231117209 */ /* 0x000fe40007800000 */
[----:B------:R-:W-:Y:S02]  /*21f0*/  FSEL R53, R53, -INF , !P2 ;  /* 0xff80000035357808 */ /* 0x000fe40005000000 */
[----:B------:R-:W-:-:S02]  /*2200*/  FMNMX R10, R52, R17, !PT ;  /* 0x00000011340a7209 */ /* 0x000fc40007800000 */
[----:B------:R-:W-:Y:S02]  /*2210*/  FMNMX R17, R26, R27, !PT ;  /* 0x0000001b1a117209 */ /* 0x000fe40007800000 */
[----:B------:R-:W-:Y:S02]  /*2220*/  FMNMX R18, R53, R10, !PT ;  /* 0x0000000a35127209 */ /* 0x000fe40007800000 */
[----:B------:R-:W-:Y:S02]  /*2230*/  FMNMX R10, R30, R17, !PT ;  /* 0x000000111e0a7209 */ /* 0x000fe40007800000 */
[----:B------:R-:W-:Y:S01]  /*2240*/  FSEL R46, R46, -INF , !P1 ;  /* 0xff8000002e2e7808 */ /* 0x000fe20004800000 */
[----:B------:R-:W3:Y:S01]  /*2250*/  SHFL.BFLY PT, R21, R18, 0x1, 0x1f ;  /* 0x0c201f0012157f89 */ /* 0x000ee200000e0000 */
[----:B------:R-:W-:Y:S02]  /*2260*/  FMNMX R17, R31, R10, !PT ;  /* 0x0000000a1f117209 */ /* 0x000fe40007800000 */
[----:B------:R-:W-:-:S02]  /*2270*/  FSEL R48, R47, -INF , !P6 ;  /* 0xff8000002f307808 */ /* 0x000fc40007000000 */
[----:B------:R-:W-:Y:S02]  /*2280*/  FMNMX R10, R34, R17, !PT ;  /* 0x00000011220a7209 */ /* 0x000fe40007800000 */
[----:B------:R-:W-:Y:S02]  /*2290*/  FSEL R50, R50, -INF , !P5 ;  /* 0xff80000032327808 */ /* 0x000fe40006800000 */
[----:B------:R-:W-:Y:S02]  /*22a0*/  FMNMX R17, R35, R10, !PT ;  /* 0x0000000a23117209 */ /* 0x000fe40007800000 */
[----:B------:R-:W-:Y:S02]  /*22b0*/  FSEL R51, R51, -INF , !P4 ;  /* 0xff80000033337808 */ /* 0x000fe40006000000 */
[----:B------:R-:W-:Y:S02]  /*22c0*/  FMNMX R10, R38, R17, !PT ;  /* 0x00000011260a7209 */ /* 0x000fe40007800000 */
[----:B------:R-:W-:-:S02]  /*22d0*/  FSEL R54, R54, -INF , !P3 ;  /* 0xff80000036367808 */ /* 0x000fc40005800000 */
[----:B------:R-:W-:Y:S02]  /*22e0*/  FMNMX R17, R39, R10, !PT ;  /* 0x0000000a27117209 */ /* 0x000fe40007800000 */
[----:B------:R-:W-:Y:S02]  /*22f0*/  FSEL R55, R55, -INF , !P2 ;  /* 0xff80000037377808 */ /* 0x000fe40005000000 */
[----:B------:R-:W-:Y:S02]  /*2300*/  FMNMX R10, R42, R17, !PT ;  /* 0x000000112a0a7209 */ /* 0x000fe40007800000 */
[----:B---3--:R-:W-:Y:S02]  /*2310*/  FMNMX R20, R18, R21, !PT ;  /* 0x0000001512147209 */ /* 0x008fe40007800000 */
[----:B------:R-:W-:-:S03]  /*2320*/  FMNMX R21, R43, R10, !PT ;  /* 0x0000000a2b157209 */ /* 0x000fc60007800000 */
[----:B------:R-:W3:Y:S01]  /*2330*/  SHFL.BFLY PT, R23, R20, 0x2, 0x1f ;  /* 0x0c401f0014177f89 */ /* 0x000ee200000e0000 */
[----:B------:R-:W-:-:S04]  /*2340*/  FMNMX R21, R46, R21, !PT ;  /* 0x000000152e157209 */ /* 0x000fc80007800000 */
[----:B------:R-:W-:-:S04]  /*2350*/  FMNMX R21, R48, R21, !PT ;  /* 0x0000001530157209 */ /* 0x000fc80007800000 */
[----:B------:R-:W-:-:S04]  /*2360*/  FMNMX R10, R50, R21, !PT ;  /* 0x00000015320a7209 */ /* 0x000fc80007800000 */
[----:B------:R-:W-:-:S04]  /*2370*/  FMNMX R21, R51, R10, !PT ;  /* 0x0000000a33157209 */ /* 0x000fc80007800000 */
[----:B------:R-:W-:Y:S02]  /*2380*/  FMNMX R10, R54, R21, !PT ;  /* 0x00000015360a7209 */ /* 0x000fe40007800000 */
[----:B---3--:R-:W-:-:S04]  /*2390*/  FMNMX R17, R20, R23, !PT ;  /* 0x0000001714117209 */ /* 0x008fc80007800000 */
[----:B------:R-:W-:-:S04]  /*23a0*/  FSETP.NEU.AND P1, PT, R17, -INF , PT ;  /* 0xff8000001100780b */ /* 0x000fc80003f2d000 */
[----:B------:R-:W-:-:S05]  /*23b0*/  FSEL R18, R17, RZ, P1 ;  /* 0x000000ff11127208 */ /* 0x000fca0000800000 */
[----:B------:R-:W-:Y:S01]  /*23c0*/  FMUL R47, R18, UR6 ;  /* 0x00000006122f7c20 */ /* 0x000fe20008400000 */
[----:B------:R-:W-:-:S03]  /*23d0*/  FMNMX R18, R55, R10, !PT ;  /* 0x0000000a37127209 */ /* 0x000fc60007800000 */
[--C-:B------:R-:W-:Y:S01]  /*23e0*/  FFMA R20, R28, UR6, -R47.reuse ;  /* 0x000000061c147c23 */ /* 0x100fe2000800082f */
[--C-:B------:R-:W-:Y:S01]  /*23f0*/  FFMA R24, R24, UR6, -R47.reuse ;  /* 0x0000000618187c23 */ /* 0x100fe2000800082f */
[----:B------:R-:W3:Y:S01]  /*2400*/  SHFL.BFLY PT, R23, R18, 0x1, 0x1f ;  /* 0x0c201f0012177f89 */ /* 0x000ee200000e0000 */
[--C-:B------:R-:W-:Y:S01]  /*2410*/  FFMA R28, R29, UR6, -R47.reuse ;  /* 0x000000061d1c7c23 */ /* 0x100fe2000800082f */
[--C-:B------:R-:W-:Y:S01]  /*2420*/  FFMA R29, R33, UR6, -R47.reuse ;  /* 0x00000006211d7c23 */ /* 0x100fe2000800082f */
[----:B------:R-:W-:Y:S01]  /*2430*/  FSETP.GEU.AND P3, PT, R20, -126, PT ;  /* 0xc2fc00001400780b */ /* 0x000fe20003f6e000 */
        /* <DEDUP_REMOVED lines=11> */
[--C-:B------:R-:W-:Y:S01]  /*24f0*/  FFMA R41, R44, UR6, -R47.reuse ;  /* 0x000000062c297c23 */ /* 0x100fe2000800082f */
[----:B------:R-:W-:Y:S01]  /*2500*/  @!P3 FMUL R20, R20, 0.5 ;  /* 0x3f0000001414b820 */ /* 0x000fe20000400000 */
[--C-:B------:R-:W-:Y:S01]  /*2510*/  FFMA R49, R49, UR6, -R47.reuse ;  /* 0x0000000631317c23 */ /* 0x100fe2000800082f */
[----:B------:R-:W-:Y:S01]  /*2520*/  @!P2 FMUL R24, R24, 0.5 ;  /* 0x3f0000001818a820 */ /* 0x000fe20000400000 */
[--C-:B------:R-:W-:Y:S01]  /*2530*/  FFMA R52, R52, UR6, -R47.reuse ;  /* 0x0000000634347c23 */ /* 0x100fe2000800082f */
[----:B------:R-:W-:Y:S01]  /*2540*/  @!P4 FMUL R28, R28, 0.5 ;  /* 0x3f0000001c1cc820 */ /* 0x000fe20000400000 */
[----:B------:R-:W-:Y:S01]  /*2550*/  FFMA R53, R53, UR6, -R47 ;  /* 0x0000000635357c23 */ /* 0x000fe2000800082f */
[----:B------:R-:W4:Y:S01]  /*2560*/  MUFU.EX2 R21, R24 ;  /* 0x0000001800157308 */ /* 0x000f220000000800 */
[----:B------:R-:W-:Y:S01]  /*2570*/  @!P6 FMUL R29, R29, 0.5 ;  /* 0x3f0000001d1de820 */ /* 0x000fe20000400000 */
[----:B---3--:R-:W-:Y:S01]  /*2580*/  FMNMX R18, R18, R23, !PT ;  /* 0x0000001712127209 */ /* 0x008fe20007800000 */
[----:B------:R-:W-:Y:S01]  /*2590*/  @!P5 FMUL R22, R22, 0.5 ;  /* 0x3f0000001616d820 */ /* 0x000fe20000400000 */
[----:B------:R-:W-:-:S03]  /*25a0*/  @!P1 FMUL R32, R32, 0.5 ;  /* 0x3f00000020209820 */ /* 0x000fc60000400000 */
[----:B------:R-:W3:Y:S01]  /*25b0*/  SHFL.BFLY PT, R25, R18, 0x2, 0x1f ;  /* 0x0c401f0012197f89 */ /* 0x000ee200000e0000 */
[----:B------:R-:W5:Y:S08]  /*25c0*/  MUFU.EX2 R23, R28 ;  /* 0x0000001c00177308 */ /* 0x000f700000000800 */
[----:B------:R-:W1:Y:S01]  /*25d0*/  MUFU.EX2 R20, R20 ;  /* 0x0000001400147308 */ /* 0x000e620000000800 */
[----:B----4-:R-:W-:Y:S01]  /*25e0*/  @!P2 FMUL R21, R21, R21 ;  /* 0x000000151515a220 */ /* 0x010fe20000400000 */
[----:B------:R-:W-:-:S06]  /*25f0*/  FSETP.GEU.AND P2, PT, R36, -126, PT ;  /* 0xc2fc00002400780b */ /* 0x000fcc0003f4e000 */
[----:B------:R-:W4:Y:S01]  /*2600*/  MUFU.EX2 R29, R29 ;  /* 0x0000001d001d7308 */ /* 0x000f220000000800 */
[----:B-----5:R-:W-:Y:S01]  /*2610*/  @!P4 FMUL R23, R23, R23 ;  /* 0x000000171717c220 */ /* 0x020fe20000400000 */
[----:B------:R-:W-:-:S05]  /*2620*/  FSETP.GEU.AND P4, PT, R37, -126, PT ;  /* 0xc2fc00002500780b */ /* 0x000fca0003f8e000 */
[----:B------:R-:W-:Y:S01]  /*2630*/  @!P2 FMUL R36, R36, 0.5 ;  /* 0x3f0000002424a820 */ /* 0x000fe20000400000 */
[----:B------:R-:W5:Y:S01]  /*2640*/  MUFU.EX2 R10, R22 ;  /* 0x00000016000a7308 */ /* 0x000f620000000800 */
[----:B-1----:R-:W-:Y:S01]  /*2650*/  @!P3 FMUL R20, R20, R20 ;  /* 0x000000141414b220 */ /* 0x002fe20000400000 */
[----:B------:R-:W-:Y:S02]  /*2660*/  FSETP.GEU.AND P3, PT, R40, -126, PT ;  /* 0xc2fc00002800780b */ /* 0x000fe40003f6e000 */
[----:B---3--:R-:W-:-:S03]  /*2670*/  FMNMX R18, R18, R25, !PT ;  /* 0x0000001912127209 */ /* 0x008fc60007800000 */
[----:B------:R-:W-:Y:S01]  /*2680*/  @!P4 FMUL R37, R37, 0.5 ;  /* 0x3f0000002525c820 */ /* 0x000fe20000400000 */
[----:B------:R-:W1:Y:S01]  /*2690*/  MUFU.EX2 R22, R32 ;  /* 0x0000002000167308 */ /* 0x000e620000000800 */
[----:B----4-:R-:W-:Y:S01]  /*26a0*/  @!P6 FMUL R29, R29, R29 ;  /* 0x0000001d1d1de220 */ /* 0x010fe20000400000 */
[----:B------:R-:W-:-:S05]  /*26b0*/  FSETP.GEU.AND P6, PT, R41, -126, PT ;  /* 0xc2fc00002900780b */ /* 0x000fca0003fce000 */
[----:B------:R-:W-:Y:S01]  /*26c0*/  @!P3 FMUL R40, R40, 0.5 ;  /* 0x3f0000002828b820 */ /* 0x000fe20000400000 */
[----:B------:R3:W4:Y:S01]  /*26d0*/  MUFU.EX2 R28, R36 ;  /* 0x00000024001c7308 */ /* 0x0007220000000800 */
[----:B-----5:R-:W-:Y:S01]  /*26e0*/  @!P5 FMUL R10, R10, R10 ;  /* 0x0000000a0a0ad220 */ /* 0x020fe20000400000 */
[----:B------:R-:W-:-:S05]  /*26f0*/  FSETP.GEU.AND P5, PT, R33, -126, PT ;  /* 0xc2fc00002100780b */ /* 0x000fca0003fae000 */
[----:B------:R-:W-:Y:S01]  /*2700*/  @!P6 FMUL R41, R41, 0.5 ;  /* 0x3f0000002929e820 */ /* 0x000fe20000400000 */
[----:B------:R-:W5:Y:S01]  /*2710*/  MUFU.EX2 R32, R40 ;  /* 0x0000002800207308 */ /* 0x000f620000000800 */
[----:B-1----:R-:W-:Y:S01]  /*2720*/  @!P1 FMUL R22, R22, R22 ;  /* 0x0000001616169220 */ /* 0x002fe20000400000 */
[----:B------:R-:W-:Y:S01]  /*2730*/  FSETP.NEU.AND P1, PT, R18, -INF , PT ;  /* 0xff8000001200780b */ /* 0x000fe20003f2d000 */
[--C-:B---3--:R-:W-:Y:S01]  /*2740*/  FFMA R36, R45, UR6, -R47.reuse ;  /* 0x000000062d247c23 */ /* 0x108fe2000800082f */
[----:B------:R-:W-:Y:S02]  /*2750*/  FFMA R45, R56, UR6, -R47 ;  /* 0x00000006382d7c23 */ /* 0x000fe4000800082f */
[----:B------:R-:W-:Y:S01]  /*2760*/  FSEL R24, R18, RZ, P1 ;  /* 0x000000ff12187208 */ /* 0x000fe20000800000 */
[----:B------:R-:W-:Y:S01]  /*2770*/  @!P5 FMUL R33, R33, 0.5 ;  /* 0x3f0000002121d820 */ /* 0x000fe20000400000 */
[----:B------:R-:W1:Y:S01]  /*2780*/  MUFU.EX2 R37, R37 ;  /* 0x0000002500257308 */ /* 0x000e620000000800 */
[----:B----4-:R-:W-:Y:S01]  /*2790*/  @!P2 FMUL R28, R28, R28 ;  /* 0x0000001c1c1ca220 */ /* 0x010fe20000400000 */
[----:B------:R-:W-:Y:S01]  /*27a0*/  FSETP.GEU.AND P2, PT, R45, -126, PT ;  /* 0xc2fc00002d00780b */ /* 0x000fe20003f4e000 */
[----:B------:R-:W-:Y:S01]  /*27b0*/  FMUL R25, R24, UR6 ;  /* 0x0000000618197c20 */ /* 0x000fe20008400000 */
[----:B------:R-:W-:-:S03]  /*27c0*/  FSETP.GEU.AND P1, PT, R36, -126, PT ;  /* 0xc2fc00002400780b */ /* 0x000fc60003f2e000 */
[--C-:B------:R-:W-:Y:S01]  /*27d0*/  FFMA R26, R26, UR6, -R25.reuse ;  /* 0x000000061a1a7c23 */ /* 0x100fe20008000819 */
[----:B------:R-:W3:Y:S01]  /*27e0*/  MUFU.EX2 R41, R41 ;  /* 0x0000002900297308 */ /* 0x000ee20000000800 */
[--C-:B------:R-:W-:Y:S01]  /*27f0*/  FFMA R27, R27, UR6, -R25.reuse ;  /* 0x000000061b1b7c23 */ /* 0x100fe20008000819 */
[----:B-----5:R-:W-:Y:S01]  /*2800*/  @!P3 FMUL R32, R32, R32 ;  /* 0x000000202020b220 */ /* 0x020fe20000400000 */
[--C-:B------:R-:W-:Y:S01]  /*2810*/  FFMA R24, R30, UR6, -R25.reuse ;  /* 0x000000061e187c23 */ /* 0x100fe20008000819 */
[----:B------:R-:W-:Y:S01]  /*2820*/  FSETP.GEU.AND P3, PT, R26, -126, PT ;  /* 0xc2fc00001a00780b */ /* 0x000fe20003f6e000 */
[--C-:B------:R-:W-:Y:S01]  /*2830*/  FFMA R44, R31, UR6, -R25.reuse ;  /* 0x000000061f2c7c23 */ /* 0x100fe20008000819 */
[--C-:B------:R-:W-:Y:S01]  /*2840*/  FFMA R56, R34, UR6, -R25.reuse ;  /* 0x0000000622387c23 */ /* 0x100fe20008000819 */
[----:B------:R-:W-:Y:S01]  /*2850*/  @!P2 FMUL R45, R45, 0.5 ;  /* 0x3f0000002d2da820 */ /* 0x000fe20000400000 */
[----:B------:R-:W4:Y:S01]  /*2860*/  MUFU.EX2 R33, R33 ;  /* 0x0000002100217308 */ /* 0x000f220000000800 */
[----:B-1----:R-:W-:Y:S01]  /*2870*/  @!P4 FMUL R37, R37, R37 ;  /* 0x000000252525c220 */ /* 0x002fe20000400000 */
[----:B------:R-:W-:Y:S01]  /*2880*/  FSETP.GEU.AND P4, PT, R27, -126, PT ;  /* 0xc2fc00001b00780b */ /* 0x000fe20003f8e000 */
[----:B------:R-:W-:Y:S01]  /*2890*/  @!P1 FMUL R36, R36, 0.5 ;  /* 0x3f00000024249820 */ /* 0x000fe20000400000 */
[--C-:B------:R-:W-:Y:S01]  /*28a0*/  FFMA R57, R39, UR6, -R25.reuse ;  /* 0x0000000627397c23 */ /* 0x100fe20008000819 */
[--C-:B------:R-:W-:Y:S01]  /*28b0*/  FFMA R96, R42, UR6, -R25.reuse ;  /* 0x000000062a607c23 */ /* 0x100fe20008000819 */
[--C-:B------:R-:W-:Y:S01]  /*28c0*/  FFMA R97, R46, UR6, -R25.reuse ;  /* 0x000000062e617c23 */ /* 0x100fe20008000819 */
[--C-:B------:R-:W-:Y:S01]  /*28d0*/  FFMA R48, R48, UR6, -R25.reuse ;  /* 0x0000000630307c23 */ /* 0x100fe20008000819 */
[----:B------:R-:W1:Y:S01]  /*28e0*/  MUFU.EX2 R45, R45 ;  /* 0x0000002d002d7308 */ /* 0x000e620000000800 */
[----:B---3--:R-:W-:Y:S01]  /*28f0*/  @!P6 FMUL R41, R41, R41 ;  /* 0x000000292929e220 */ /* 0x008fe20000400000 */
[----:B------:R-:W-:Y:S01]  /*2900*/  FSETP.GEU.AND P6, PT, R24, -126, PT ;  /* 0xc2fc00001800780b */ /* 0x000fe20003fce000 */
[----:B------:R-:W-:Y:S01]  /*2910*/  @!P3 FMUL R26, R26, 0.5 ;  /* 0x3f0000001a1ab820 */ /* 0x000fe20000400000 */
[--C-:B------:R-:W-:Y:S01]  /*2920*/  FFMA R50, R50, UR6, -R25.reuse ;  /* 0x0000000632327c23 */ /* 0x100fe20008000819 */
[--C-:B------:R-:W-:Y:S01]  /*2930*/  FFMA R51, R51, UR6, -R25.reuse ;  /* 0x0000000633337c23 */ /* 0x100fe20008000819 */
[----:B------:R-:W-:Y:S01]  /*2940*/  P2R R58, PR, RZ, 0x40 ;  /* 0x00000040ff3a7803 */ /* 0x000fe20000000000 */
[----:B------:R-:W-:Y:S01]  /*2950*/  @!P4 FMUL R27, R27, 0.5 ;  /* 0x3f0000001b1bc820 */ /* 0x000fe20000400000 */
[----:B------:R3:W5:Y:S01]  /*2960*/  MUFU.EX2 R40, R26 ;  /* 0x0000001a00287308 */ /* 0x0007620000000800 */
[----:B----4-:R-:W-:Y:S01]  /*2970*/  @!P5 FMUL R33, R33, R33 ;  /* 0x000000212121d220 */ /* 0x010fe20000400000 */
[----:B------:R-:W-:Y:S01]  /*2980*/  FSETP.GEU.AND P5, PT, R49, -126, PT ;  /* 0xc2fc00003100780b */ /* 0x000fe20003fae000 */
[--C-:B------:R-:W-:Y:S01]  /*2990*/  FFMA R54, R54, UR6, -R25.reuse ;  /* 0x0000000636367c23 */ /* 0x100fe20008000819 */
[----:B------:R-:W-:-:S03]  /*29a0*/  FFMA R55, R55, UR6, -R25 ;  /* 0x0000000637377c23 */ /* 0x000fc60008000819 */
[----:B------:R-:W-:Y:S01]  /*29b0*/  @!P6 FMUL R24, R24, 0.5 ;  /* 0x3f0000001818e820 */ /* 0x000fe20000400000 */
[----:B------:R-:W4:Y:S01]  /*29c0*/  MUFU.EX2 R31, R27 ;  /* 0x0000001b001f7308 */ /* 0x000f220000000800 */
[----:B------:R-:W2:Y:S01]  /*29d0*/  SYNCS.PHASECHK.TRANS64.TRYWAIT P6, [R2+URZ+0xc808], R11 ;  /* 0x00c8080b020075a7 */ /* 0x000ea200080c017f */
[----:B---3--:R-:W-:Y:S01]  /*29e0*/  FFMA R26, R38, UR6, -R25 ;  /* 0x00000006261a7c23 */ /* 0x008fe20008000819 */
[----:B-1----:R-:W-:Y:S01]  /*29f0*/  @!P2 FMUL R45, R45, R45 ;  /* 0x0000002d2d2da220 */ /* 0x002fe20000400000 */
[----:B------:R-:W-:-:S03]  /*2a00*/  FSETP.GEU.AND P2, PT, R56, -126, PT ;  /* 0xc2fc00003800780b */ /* 0x000fc60003f4e000 */
[----:B------:R-:W-:Y:S01]  /*2a10*/  @!P5 FMUL R49, R49, 0.5 ;  /* 0x3f0000003131d820 */ /* 0x000fe20000400000 */
[----:B------:R-:W1:Y:S01]  /*2a20*/  MUFU.EX2 R36, R36 ;  /* 0x0000002400247308 */ /* 0x000e620000000800 */
[----:B-----5:R-:W-:-:S07]  /*2a30*/  @!P3 FMUL R40, R40, R40 ;  /* 0x000000282828b220 */ /* 0x020fce0000400000 */
[----:B------:R3:W5:Y:S01]  /*2a40*/  MUFU.EX2 R30, R49 ;  /* 0x00000031001e7308 */ /* 0x0007620000000800 */
[----:B----4-:R-:W-:Y:S01]  /*2a50*/  @!P4 FMUL R31, R31, R31 ;  /* 0x0000001f1f1fc220 */ /* 0x010fe20000400000 */
[----:B------:R-:W-:Y:S01]  /*2a60*/  FSETP.GEU.AND P4, PT, R26, -126, PT ;  /* 0xc2fc00001a00780b */ /* 0x000fe20003f8e000 */
[----:B------:R-:W-:-:S05]  /*2a70*/  @!P2 FMUL R56, R56, 0.5 ;  /* 0x3f0000003838a820 */ /* 0x000fca0000400000 */
[----:B------:R-:W4:Y:S01]  /*2a80*/  MUFU.EX2 R34, R24 ;  /* 0x0000001800227308 */ /* 0x000f220000000800 */
[----:B---3--:R-:W-:Y:S01]  /*2a90*/  FFMA R49, R35, UR6, -R25 ;  /* 0x0000000623317c23 */ /* 0x008fe20008000819 */
[----:B-1----:R-:W-:Y:S01]  /*2aa0*/  @!P1 FMUL R36, R36, R36 ;  /* 0x0000002424249220 */ /* 0x002fe20000400000 */
[----:B------:R-:W-:-:S03]  /*2ab0*/  FSETP.GEU.AND P1, PT, R44, -126, PT ;  /* 0xc2fc00002c00780b */ /* 0x000fc60003f2e000 */
[----:B------:R-:W-:Y:S01]  /*2ac0*/  FSETP.GEU.AND P3, PT, R49, -126, PT ;  /* 0xc2fc00003100780b */ /* 0x000fe20003f6e000 */
[----:B------:R-:W-:Y:S01]  /*2ad0*/  @!P4 FMUL R26, R26, 0.5 ;  /* 0x3f0000001a1ac820 */ /* 0x000fe20000400000 */
[----:B------:R-:W1:Y:S01]  /*2ae0*/  MUFU.EX2 R38, R56 ;  /* 0x0000003800267308 */ /* 0x000e620000000800 */
[----:B-----5:R-:W-:Y:S01]  /*2af0*/  @!P5 FMUL R30, R30, R30 ;  /* 0x0000001e1e1ed220 */ /* 0x020fe20000400000 */
[----:B------:R-:W-:-:S06]  /*2b00*/  FSETP.GEU.AND P5, PT, R57, -126, PT ;  /* 0xc2fc00003900780b */ /* 0x000fcc0003fae000 */
[----:B------:R-:W3:Y:S01]  /*2b10*/  MUFU.EX2 R39, R26 ;  /* 0x0000001a00277308 */ /* 0x000ee20000000800 */
[----:B------:R-:W-:Y:S02]  /*2b20*/  @!P1 FMUL R44, R44, 0.5 ;  /* 0x3f0000002c2c9820 */ /* 0x000fe40000400000 */
[----:B------:R-:W-:-:S05]  /*2b30*/  @!P3 FMUL R49, R49, 0.5 ;  /* 0x3f0000003131b820 */ /* 0x000fca0000400000 */
[----:B------:R-:W1:Y:S08]  /*2b40*/  MUFU.EX2 R47, R49 ;  /* 0x00000031002f7308 */ /* 0x000e700000000800 */
[----:B------:R5:W1:Y:S02]  /*2b50*/  MUFU.EX2 R35, R44 ;  /* 0x0000002c00237308 */ /* 0x000a640000000800 */
[----:B-----5:R-:W-:Y:S01]  /*2b60*/  FFMA R44, R43, UR6, -R25 ;  /* 0x000000062b2c7c23 */ /* 0x020fe20008000819 */
[----:B--234-:R-:W-:Y:S06]  /*2b70*/  @!P6 BRA `(.L_x_23) ;  /* 0x0000007800fce947 */ /* 0x01cfec0003800000 */
.L_x_85:
[----:B------:R-:W-:Y:S01]  /*2b80*/  ISETP.NE.AND P6, PT, R58, RZ, PT ;  /* 0x000000ff3a00720c */ /* 0x000fe20003fc5270 */
[----:B-1----:R-:W-:Y:S01]  /*2b90*/  @!P1 FMUL R35, R35, R35 ;  /* 0x0000002323239220 */ /* 0x002fe20000400000 */
[----:B------:R-:W-:Y:S01]  /*2ba0*/  F2FP.F16.F32.PACK_AB R24, R10, R21 ;  /* 0x000000150a18723e */ /* 0x000fe200000000ff */
[----:B------:R-:W-:Y:S01]  /*2bb0*/  UIADD3 UR6, UR23, 0x280, URZ ;  /* 0x0000028017067890 */ /* 0x000fe2000fffe03f */
[----:B------:R-:W-:Y:S01]  /*2bc0*/  F2FP.F16.F32.PACK_AB R26, R23, R20 ;  /* 0x00000014171a723e */ /* 0x000fe200000000ff */
[----:B------:R-:W-:Y:S01]  /*2bd0*/  UMOV UR7, 0xc0000010 ;  /* 0xc000001000077882 */ /* 0x000fe20000000000 */
[----:B------:R-:W-:Y:S01]  /*2be0*/  F2FP.F16.F32.PACK_AB R25, R31, R40 ;  /* 0x000000281f19723e */ /* 0x000fe200000000ff */
[----:B------:R-:W-:Y:S01]  /*2bf0*/  UIADD3 UR8, UR23, 0x300, URZ ;  /* 0x0000030017087890 */ /* 0x000fe2000fffe03f */
[----:B------:R-:W-:Y:S01]  /*2c00*/  @!P5 FMUL R57, R57, 0.5 ;  /* 0x3f0000003939d820 */ /* 0x000fe20000400000 */
[----:B------:R-:W-:Y:S01]  /*2c10*/  UMOV UR15, 0xc0000010 ;  /* 0xc0000010000f7882 */ /* 0x000fe20000000000 */
[----:B------:R-:W-:Y:S01]  /*2c20*/  UIADD3 UR10, UR23, 0x380, URZ ;  /* 0x00000380170a7890 */ /* 0x000fe2000fffe03f */
[----:B------:R-:W-:Y:S01]  /*2c30*/  @!P2 FMUL R38, R38, R38 ;  /* 0x000000262626a220 */ /* 0x000fe20000400000 */
[----:B------:R-:W-:Y:S01]  /*2c40*/  UMOV UR11, 0xc0000010 ;  /* 0xc0000010000b7882 */ /* 0x000fe20000000000 */
[----:B------:R-:W-:Y:S01]  /*2c50*/  @!P6 FMUL R34, R34, R34 ;  /* 0x000000222222e220 */ /* 0x000fe20000400000 */
[----:B------:R-:W-:Y:S01]  /*2c60*/  UMOV UR14, UR8 ;  /* 0x00000008000e7c82 */ /* 0x000fe20008000000 */
[----:B------:R-:W-:Y:S01]  /*2c70*/  UIADD3 UR8, UR23, 0x480, URZ ;  /* 0x0000048017087890 */ /* 0x000fe2000fffe03f */
[----:B------:R-:W1:Y:S01]  /*2c80*/  MUFU.EX2 R42, R57 ;  /* 0x00000039002a7308 */ /* 0x000e620000000800 */
[----:B------:R-:W-:Y:S01]  /*2c90*/  @!P3 FMUL R47, R47, R47 ;  /* 0x0000002f2f2fb220 */ /* 0x000fe20000400000 */
[----:B------:R-:W-:Y:S01]  /*2ca0*/  F2FP.F16.F32.PACK_AB R27, R35, R34 ;  /* 0x00000022231b723e */ /* 0x000fe200000000ff */
[----:B------:R-:W-:Y:S01]  /*2cb0*/  @!P4 FMUL R39, R39, R39 ;  /* 0x000000272727c220 */ /* 0x000fe20000400000 */
[----:B------:R-:W-:Y:S01]  /*2cc0*/  FSETP.GEU.AND P2, PT, R97, -126, PT ;  /* 0xc2fc00006100780b */ /* 0x000fe20003f4e000 */
[----:B------:R-:W-:Y:S01]  /*2cd0*/  FADD R21, R21, R32 ;  /* 0x0000002015157221 */ /* 0x000fe20000000000 */
[----:B------:R-:W-:Y:S01]  /*2ce0*/  WARPGROUP.ARRIVE ;  /* 0x00000000000079c5 */ /* 0x000fe20000000000 */
[----:B------:R-:W-:Y:S01]  /*2cf0*/  FSETP.GEU.AND P3, PT, R48, -126, PT ;  /* 0xc2fc00003000780b */ /* 0x000fe20003f6e000 */
[----:B------:R-:W-:Y:S01]  /*2d00*/  FADD R20, R20, R41 ;  /* 0x0000002914147221 */ /* 0x000fe20000000000 */
[----:B------:R-:W-:Y:S01]  /*2d10*/  FSETP.GEU.AND P6, PT, R96, -126, PT ;  /* 0xc2fc00006000780b */ /* 0x000fe20003fce000 */
[----:B------:R-:W-:Y:S01]  /*2d20*/  FADD R10, R10, R37 ;  /* 0x000000250a0a7221 */ /* 0x000fe20000000000 */
[----:B------:R-:W-:Y:S01]  /*2d30*/  FSETP.GEU.AND P1, PT, R44, -126, PT ;  /* 0xc2fc00002c00780b */ /* 0x000fe20003f2e000 */
[----:B------:R-:W-:Y:S01]  /*2d40*/  HGMMA.64x16x16.F32 R88, R24, gdesc[UR4].tnspB, RZ, !UPT, gsb0 ;  /* 0x4020000418587df0 */ /* 0x000fe2000c0008ff */
[----:B------:R-:W-:Y:S01]  /*2d50*/  UIADD3 UR6, UR23, 0x400, URZ ;  /* 0x0000040017067890 */ /* 0x000fe2000fffe03f */
[----:B------:R-:W-:Y:S01]  /*2d60*/  FSETP.GEU.AND P4, PT, R52, -126, PT ;  /* 0xc2fc00003400780b */ /* 0x000fe20003f8e000 */
[----:B------:R-:W-:Y:S01]  /*2d70*/  UMOV UR7, 0xc0000010 ;  /* 0xc000001000077882 */ /* 0x000fe20000000000 */
[----:B------:R-:W-:Y:S01]  /*2d80*/  FADD R23, R23, R36 ;  /* 0x0000002417177221 */ /* 0x000fe20000000000 */
[----:B-1----:R-:W-:Y:S01]  /*2d90*/  @!P5 FMUL R42, R42, R42 ;  /* 0x0000002a2a2ad220 */ /* 0x002fe20000400000 */
[----:B------:R-:W-:Y:S01]  /*2da0*/  @!P2 FMUL R97, R97, 0.5 ;  /* 0x3f0000006161a820 */ /* 0x000fe20000400000 */
[----:B------:R-:W-:Y:S01]  /*2db0*/  FSETP.GEU.AND P5, PT, R53, -126, PT ;  /* 0xc2fc00003500780b */ /* 0x000fe20003fae000 */
[----:B------:R-:W-:Y:S01]  /*2dc0*/  @!P3 FMUL R48, R48, 0.5 ;  /* 0x3f0000003030b820 */ /* 0x000fe20000400000 */
[----:B------:R-:W-:Y:S01]  /*2dd0*/  IADD3 R12, R12, 0x40, RZ ;  /* 0x000000400c0c7810 */ /* 0x000fe20007ffe0ff */
[----:B------:R-:W-:Y:S01]  /*2de0*/  @!P6 FMUL R96, R96, 0.5 ;  /* 0x3f0000006060e820 */ /* 0x000fe20000400000 */
[----:B------:R-:W-:Y:S01]  /*2df0*/  LEA.HI.SX32 R19, R19, 0xffffffff, 0x1a ;  /* 0xffffffff13137811 */ /* 0x000fe200078fd2ff */
[----:B------:R-:W-:Y:S01]  /*2e00*/  @!P1 FMUL R44, R44, 0.5 ;  /* 0x3f0000002c2c9820 */ /* 0x000fe20000400000 */
[----:B------:R-:W1:Y:S02]  /*2e10*/  MUFU.EX2 R97, R97 ;  /* 0x0000006100617308 */ /* 0x000e640000000800 */
[----:B------:R-:W-:-:S05]  /*2e20*/  @!P4 FMUL R52, R52, 0.5 ;  /* 0x3f0000003434c820 */ /* 0x000fca0000400000 */
[----:B------:R-:W-:Y:S01]  /*2e30*/  @!P5 FMUL R53, R53, 0.5 ;  /* 0x3f0000003535d820 */ /* 0x000fe20000400000 */
[----:B------:R-:W3:Y:S08]  /*2e40*/  MUFU.EX2 R43, R96 ;  /* 0x00000060002b7308 */ /* 0x000ef00000000800 */
[----:B------:R-:W4:Y:S01]  /*2e50*/  MUFU.EX2 R46, R44 ;  /* 0x0000002c002e7308 */ /* 0x000f220000000800 */
[----:B-1----:R-:W-:Y:S01]  /*2e60*/  @!P2 FMUL R97, R97, R97 ;  /* 0x000000616161a220 */ /* 0x002fe20000400000 */
[----:B------:R-:W-:-:S03]  /*2e70*/  FSETP.GEU.AND P2, PT, R54, -126, PT ;  /* 0xc2fc00003600780b */ /* 0x000fc60003f4e000 */
[----:B------:R-:W-:-:S03]  /*2e80*/  FADD R34, R34, R97 ;  /* 0x0000006122227221 */ /* 0x000fc60000000000 */
[----:B------:R-:W1:Y:S01]  /*2e90*/  MUFU.EX2 R48, R48 ;  /* 0x0000003000307308 */ /* 0x000e620000000800 */
[----:B---3--:R-:W-:Y:S01]  /*2ea0*/  @!P6 FMUL R43, R43, R43 ;  /* 0x0000002b2b2be220 */ /* 0x008fe20000400000 */
[----:B------:R-:W-:Y:S01]  /*2eb0*/  FSETP.GEU.AND P6, PT, R50, -126, PT ;  /* 0xc2fc00003200780b */ /* 0x000fe20003fce000 */
[----:B------:R-:W-:Y:S02]  /*2ec0*/  WARPGROUP.DEPBAR.LE gsb0, 0x0 ;  /* 0x00008000000079c5 */ /* 0x000fe40000010000 */
[----:B------:R-:W-:Y:S02]  /*2ed0*/  WARPGROUP.ARRIVE ;  /* 0x00000000000079c5 */ /* 0x000fe40000000000 */
[----:B------:R-:W-:Y:S01]  /*2ee0*/  @!P2 FMUL R54, R54, 0.5 ;  /* 0x3f0000003636a820 */ /* 0x000fe20000400000 */
[----:B----4-:R-:W-:Y:S01]  /*2ef0*/  @!P1 FMUL R46, R46, R46 ;  /* 0x0000002e2e2e9220 */ /* 0x010fe20000400000 */
[----:B------:R-:W-:Y:S01]  /*2f00*/  FSETP.GEU.AND P1, PT, R51, -126, PT ;  /* 0xc2fc00003300780b */ /* 0x000fe20003f2e000 */
[----:B--2---:R-:W2:Y:S01]  /*2f10*/  MUFU.EX2 R11, R52 ;  /* 0x00000034000b7308 */ /* 0x004ea20000000800 */
[----:B------:R-:W-:Y:S01]  /*2f20*/  FADD R40, R40, R43 ;  /* 0x0000002b28287221 */ /* 0x000fe20000000000 */
[----:B------:R-:W-:Y:S01]  /*2f30*/  HGMMA.64x16x16.F32 R80, R24, gdesc[UR12].tnspB, RZ, !UPT, gsb0 ;  /* 0x4020000c18507df0 */ /* 0x000fe2000c0008ff */
[----:B------:R-:W-:-:S02]  /*2f40*/  UMOV UR15, 0xc0000010 ;  /* 0xc0000010000f7882 */ /* 0x000fc40000000000 */
[----:B------:R-:W-:Y:S01]  /*2f50*/  @!P6 FMUL R50, R50, 0.5 ;  /* 0x3f0000003232e820 */ /* 0x000fe20000400000 */
[----:B------:R-:W-:Y:S01]  /*2f60*/  FADD R31, R31, R46 ;  /* 0x0000002e1f1f7221 */ /* 0x000fe20000000000 */
[----:B-1----:R-:W-:Y:S01]  /*2f70*/  @!P3 FMUL R48, R48, R48 ;  /* 0x000000303030b220 */ /* 0x002fe20000400000 */
[----:B------:R-:W-:Y:S01]  /*2f80*/  FSETP.GEU.AND P3, PT, R55, -126, PT ;  /* 0xc2fc00003700780b */ /* 0x000fe20003f6e000 */
[----:B------:R-:W1:Y:S02]  /*2f90*/  MUFU.EX2 R44, R53 ;  /* 0x00000035002c7308 */ /* 0x000e640000000800 */
[----:B------:R-:W-:Y:S01]  /*2fa0*/  FADD R35, R35, R48 ;  /* 0x0000003023237221 */ /* 0x000fe20000000000 */
[----:B------:R-:W-:-:S05]  /*2fb0*/  @!P1 FMUL R51, R51, 0.5 ;  /* 0x3f00000033339820 */ /* 0x000fca0000400000 */
[----:B------:R-:W3:Y:S01]  /*2fc0*/  MUFU.EX2 R52, R51 ;  /* 0x0000003300347308 */ /* 0x000ee20000000800 */
[----:B--2---:R-:W-:-:S03]  /*2fd0*/  @!P4 FMUL R11, R11, R11 ;  /* 0x0000000b0b0bc220 */ /* 0x004fc60000400000 */
[----:B------:R-:W-:-:S04]  /*2fe0*/  @!P3 FMUL R55, R55, 0.5 ;  /* 0x3f0000003737b820 */ /* 0x000fc80000400000 */
[----:B------:R-:W2:Y:S01]  /*2ff0*/  MUFU.EX2 R49, R50 ;  /* 0x0000003200317308 */ /* 0x000ea20000000800 */
[----:B-1----:R-:W-:-:S07]  /*3000*/  @!P5 FMUL R44, R44, R44 ;  /* 0x0000002c2c2cd220 */ /* 0x002fce0000400000 */
[----:B------:R-:W1:Y:S01]  /*3010*/  MUFU.EX2 R54, R54 ;  /* 0x0000003600367308 */ /* 0x000e620000000800 */
[----:B---3--:R-:W-:Y:S01]  /*3020*/  @!P1 FMUL R52, R52, R52 ;  /* 0x0000003434349220 */ /* 0x008fe20000400000 */
[----:B------:R-:W-:-:S06]  /*3030*/  ISETP.GE.AND P1, PT, R13, 0x81, PT ;  /* 0x000000810d00780c */ /* 0x000fcc0003f26270 */
[----:B------:R-:W3:Y:S01]  /*3040*/  MUFU.EX2 R51, R55 ;  /* 0x0000003700337308 */ /* 0x000ee20000000800 */
[----:B--2---:R-:W-:Y:S01]  /*3050*/  @!P6 FMUL R49, R49, R49 ;  /* 0x000000313131e220 */ /* 0x004fe20000400000 */
[----:B------:R-:W-:Y:S02]  /*3060*/  WARPGROUP.DEPBAR.LE gsb0, 0x0 ;  /* 0x00008000000079c5 */ /* 0x000fe40000010000 */
[----:B------:R-:W-:Y:S01]  /*3070*/  WARPGROUP.ARRIVE ;  /* 0x00000000000079c5 */ /* 0x000fe20000000000 */
[----:B-1----:R-:W-:-:S05]  /*3080*/  @!P2 FMUL R54, R54, R54 ;  /* 0x000000363636a220 */ /* 0x002fca0000400000 */
[----:B------:R-:W-:Y:S01]  /*3090*/  HGMMA.64x16x16.F32 R72, R24, gdesc[UR8].tnspB, RZ, !UPT, gsb0 ;  /* 0x4020000818487df0 */ /* 0x000fe2000c0008ff */
[----:B------:R-:W-:Y:S01]  /*30a0*/  UIADD3 UR10, UR23, 0x3a0, URZ ;  /* 0x000003a0170a7890 */ /* 0x000fe2000fffe03f */
[----:B------:R-:W-:Y:S01]  /*30b0*/  UMOV UR11, 0xc0000010 ;  /* 0xc0000010000b7882 */ /* 0x000fe20000000000 */
[----:B---3--:R-:W-:Y:S01]  /*30c0*/  @!P3 FMUL R51, R51, R51 ;  /* 0x000000333333b220 */ /* 0x008fe20000400000 */
[----:B------:R-:W-:Y:S02]  /*30d0*/  WARPGROUP.DEPBAR.LE gsb0, 0x0 ;  /* 0x00008000000079c5 */ /* 0x000fe40000010000 */
[----:B------:R-:W-:-:S06]  /*30e0*/  WARPGROUP.ARRIVE ;  /* 0x00000000000079c5 */ /* 0x000fcc0000000000 */
[----:B------:R-:W-:Y:S01]  /*30f0*/  HGMMA.64x16x16.F32 R64, R24, gdesc[UR4].tnspB, RZ, !UPT, gsb0 ;  /* 0x4020000418407df0 */ /* 0x000fe2000c0008ff */
[----:B------:R-:W-:Y:S01]  /*3100*/  UMOV UR6, UR8 ;  /* 0x0000000800067c82 */ /* 0x000fe20008000000 */
[----:B------:R-:W-:Y:S01]  /*3110*/  UMOV UR7, 0xc0000010 ;  /* 0xc000001000077882 */ /* 0x000fe20000000000 */
[----:B------:R-:W-:-:S07]  /*3120*/  UIADD3 UR8, UR23, 0x320, URZ ;  /* 0x0000032017087890 */ /* 0x000fce000fffe03f */
[----:B------:R-:W-:Y:S01]  /*3130*/  UMOV UR14, UR8 ;  /* 0x00000008000e7c82 */ /* 0x000fe20008000000 */
[----:B------:R-:W-:Y:S01]  /*3140*/  UIADD3 UR8, UR23, 0x4a0, URZ ;  /* 0x000004a017087890 */ /* 0x000fe2000fffe03f */
[----:B------:R-:W-:Y:S02]  /*3150*/  WARPGROUP.DEPBAR.LE gsb0, 0x0 ;  /* 0x00008000000079c5 */ /* 0x000fe40000010000 */
[----:B------:R-:W-:-:S06]  /*3160*/  WARPGROUP.ARRIVE ;  /* 0x00000000000079c5 */ /* 0x000fcc0000000000 */
[----:B------:R-:W-:Y:S01]  /*3170*/  HGMMA.64x16x16.F32 R56, R24, gdesc[UR4].tnspB, RZ, !UPT, gsb0 ;  /* 0x4020000418387df0 */ /* 0x000fe2000c0008ff */
[----:B------:R-:W-:Y:S01]  /*3180*/  UIADD3 UR6, UR23, 0x2a0, URZ ;  /* 0x000002a017067890 */ /* 0x000fe2000fffe03f */
[----:B------:R-:W-:Y:S01]  /*3190*/  UMOV UR7, 0xc0000010 ;  /* 0xc000001000077882 */ /* 0x000fe20000000000 */
[----:B------:R-:W-:Y:S02]  /*31a0*/  WARPGROUP.DEPBAR.LE gsb0, 0x0 ;  /* 0x00008000000079c5 */ /* 0x000fe40000010000 */
[----:B------:R-:W-:Y:S01]  /*31b0*/  F2FP.F16.F32.PACK_AB R24, R29, R22 ;  /* 0x000000161d18723e */ /* 0x000fe200000000ff */
[----:B------:R-:W-:Y:S01]  /*31c0*/  FADD R22, R22, R45 ;  /* 0x0000002d16167221 */ /* 0x000fe20000000000 */
[----:B------:R-:W-:Y:S01]  /*31d0*/  F2FP.F16.F32.PACK_AB R26, R33, R28 ;  /* 0x0000001c211a723e */ /* 0x000fe200000000ff */
[----:B------:R-:W-:Y:S01]  /*31e0*/  FADD R29, R29, R30 ;  /* 0x0000001e1d1d7221 */ /* 0x000fe20000000000 */
[----:B------:R-:W-:Y:S01]  /*31f0*/  F2FP.F16.F32.PACK_AB R25, R47, R38 ;  /* 0x000000262f19723e */ /* 0x000fe200000000ff */
[----:B------:R-:W-:Y:S01]  /*3200*/  FADD R21, R21, R22 ;  /* 0x0000001615157221 */ /* 0x000fe20000000000 */
[C---:B------:R-:W-:Y:S01]  /*3210*/  F2FP.F16.F32.PACK_AB R27, R42.reuse, R39 ;  /* 0x000000272a1b723e */ /* 0x040fe200000000ff */
[----:B------:R-:W-:Y:S01]  /*3220*/  FADD R39, R39, R54 ;  /* 0x0000003627277221 */ /* 0x000fe20000000000 */
[----:B------:R-:W-:Y:S01]  /*3230*/  FADD R42, R42, R51 ;  /* 0x000000332a2a7221 */ /* 0x000fe20000000000 */
[----:B------:R-:W-:Y:S01]  /*3240*/  FADD R10, R10, R29 ;  /* 0x0000001d0a0a7221 */ /* 0x000fe20000000000 */
[----:B------:R-:W-:Y:S01]  /*3250*/  WARPGROUP.ARRIVE ;  /* 0x00000000000079c5 */ /* 0x000fe20000000000 */
[----:B------:R-:W-:Y:S01]  /*3260*/  FADD R39, R34, R39 ;  /* 0x0000002722277221 */ /* 0x000fe20000000000 */
[----:B------:R-:W-:-:S04]  /*3270*/  FADD R42, R35, R42 ;  /* 0x0000002a232a7221 */ /* 0x000fc80000000000 */
[----:B------:R-:W-:Y:S01]  /*3280*/  HGMMA.64x16x16.F32 R88, R24, gdesc[UR4].tnspB, R88, gsb0 ;  /* 0x4020000418587df0 */ /* 0x000fe20008000858 */
[----:B------:R-:W-:Y:S01]  /*3290*/  UIADD3 UR6, UR23, 0x420, URZ ;  /* 0x0000042017067890 */ /* 0x000fe2000fffe03f */
[----:B------:R-:W-:Y:S01]  /*32a0*/  UMOV UR7, 0xc0000010 ;  /* 0xc000001000077882 */ /* 0x000fe20000000000 */
[----:B------:R-:W-:Y:S02]  /*32b0*/  WARPGROUP.DEPBAR.LE gsb0, 0x0 ;  /* 0x00008000000079c5 */ /* 0x000fe40000010000 */
[----:B------:R-:W-:-:S06]  /*32c0*/  WARPGROUP.ARRIVE ;  /* 0x00000000000079c5 */ /* 0x000fcc0000000000 */
[----:B------:R-:W-:Y:S01]  /*32d0*/  HGMMA.64x16x16.F32 R80, R24, gdesc[UR12].tnspB, R80, gsb0 ;  /* 0x4020000c18507df0 */ /* 0x000fe20008000850 */
[----:B------:R-:W-:Y:S02]  /*32e0*/  UMOV UR15, 0xc0000010 ;  /* 0xc0000010000f7882 */ /* 0x000fe40000000000 */
[----:B------:R-:W-:Y:S02]  /*32f0*/  WARPGROUP.DEPBAR.LE gsb0, 0x0 ;  /* 0x00008000000079c5 */ /* 0x000fe40000010000 */
[----:B------:R-:W-:-:S06]  /*3300*/  WARPGROUP.ARRIVE ;  /* 0x00000000000079c5 */ /* 0x000fcc0000000000 */
[----:B------:R-:W-:Y:S01]  /*3310*/  HGMMA.64x16x16.F32 R72, R24, gdesc[UR8].tnspB, R72, gsb0 ;  /* 0x4020000818487df0 */ /* 0x000fe20008000848 */
[----:B------:R-:W-:Y:S01]  /*3320*/  UIADD3 UR10, UR23, 0x3c0, URZ ;  /* 0x000003c0170a7890 */ /* 0x000fe2000fffe03f */
[----:B------:R-:W-:Y:S01]  /*3330*/  UMOV UR11, 0xc0000010 ;  /* 0xc0000010000b7882 */ /* 0x000fe20000000000 */
[----:B------:R-:W-:Y:S02]  /*3340*/  WARPGROUP.DEPBAR.LE gsb0, 0x0 ;  /* 0x00008000000079c5 */ /* 0x000fe40000010000 */
[----:B------:R-:W-:-:S06]  /*3350*/  WARPGROUP.ARRIVE ;  /* 0x00000000000079c5 */ /* 0x000fcc0000000000 */
[----:B------:R-:W-:Y:S01]  /*3360*/  HGMMA.64x16x16.F32 R64, R24, gdesc[UR4].tnspB, R64, gsb0 ;  /* 0x4020000418407df0 */ /* 0x000fe20008000840 */
[----:B------:R-:W-:Y:S01]  /*3370*/  UMOV UR6, UR8 ;  /* 0x0000000800067c82 */ /* 0x000fe20008000000 */
[----:B------:R-:W-:Y:S01]  /*3380*/  UMOV UR7, 0xc0000010 ;  /* 0xc000001000077882 */ /* 0x000fe20000000000 */
[----:B------:R-:W-:-:S07]  /*3390*/  UIADD3 UR8, UR23, 0x340, URZ ;  /* 0x0000034017087890 */ /* 0x000fce000fffe03f */
[----:B------:R-:W-:Y:S01]  /*33a0*/  UMOV UR14, UR8 ;  /* 0x00000008000e7c82 */ /* 0x000fe20008000000 */
[----:B------:R-:W-:Y:S01]  /*33b0*/  UIADD3 UR8, UR23, 0x4c0, URZ ;  /* 0x000004c017087890 */ /* 0x000fe2000fffe03f */
[----:B------:R-:W-:Y:S02]  /*33c0*/  WARPGROUP.DEPBAR.LE gsb0, 0x0 ;  /* 0x00008000000079c5 */ /* 0x000fe40000010000 */
[----:B------:R-:W-:-:S06]  /*33d0*/  WARPGROUP.ARRIVE ;  /* 0x00000000000079c5 */ /* 0x000fcc0000000000 */
[----:B------:R-:W-:Y:S01]  /*33e0*/  HGMMA.64x16x16.F32 R56, R24, gdesc[UR4].tnspB, R56, gsb0 ;  /* 0x4020000418387df0 */ /* 0x000fe20008000838 */
[----:B------:R-:W-:Y:S01]  /*33f0*/  UIADD3 UR6, UR23, 0x2c0, URZ ;  /* 0x000002c017067890 */ /* 0x000fe2000fffe03f */
[----:B------:R-:W-:Y:S01]  /*3400*/  UMOV UR7, 0xc0000010 ;  /* 0xc000001000077882 */ /* 0x000fe20000000000 */
[----:B------:R-:W-:Y:S02]  /*3410*/  WARPGROUP.DEPBAR.LE gsb0, 0x0 ;  /* 0x00008000000079c5 */ /* 0x000fe40000010000 */
[----:B------:R-:W-:Y:S02]  /*3420*/  F2FP.F16.F32.PACK_AB R24, R37, R32 ;  /* 0x000000202518723e */ /* 0x000fe400000000ff */
[----:B------:R-:W-:Y:S02]  /*3430*/  F2FP.F16.F32.PACK_AB R26, R36, R41 ;  /* 0x00000029241a723e */ /* 0x000fe400000000ff */
[----:B------:R-:W-:Y:S02]  /*3440*/  F2FP.F16.F32.PACK_AB R25, R46, R43 ;  /* 0x0000002b2e19723e */ /* 0x000fe400000000ff */
[----:B------:R-:W-:-:S04]  /*3450*/  F2FP.F16.F32.PACK_AB R27, R48, R97 ;  /* 0x00000061301b723e */ /* 0x000fc800000000ff */
[----:B------:R-:W-:-:S06]  /*3460*/  WARPGROUP.ARRIVE ;  /* 0x00000000000079c5 */ /* 0x000fcc0000000000 */
        /* <DEDUP_REMOVED lines=27> */
[----:B------:R-:W-:Y:S01]  /*3620*/  F2FP.F16.F32.PACK_AB R26, R44, R11 ;  /* 0x0000000b2c1a723e */ /* 0x000fe200000000ff */
[----:B------:R-:W-:Y:S01]  /*3630*/  FADD R44, R33, R44 ;  /* 0x0000002c212c7221 */ /* 0x000fe20000000000 */
[----:B------:R-:W-:Y:S01]  /*3640*/  F2FP.F16.F32.PACK_AB R25, R52, R49 ;  /* 0x000000313419723e */ /* 0x000fe200000000ff */
[----:B------:R-:W-:Y:S01]  /*3650*/  FADD R49, R38, R49 ;  /* 0x0000003126317221 */ /* 0x000fe20000000000 */
[----:B------:R-:W-:Y:S01]  /*3660*/  F2FP.F16.F32.PACK_AB R27, R51, R54 ;  /* 0x00000036331b723e */ /* 0x000fe200000000ff */
[----:B------:R-:W-:Y:S01]  /*3670*/  FADD R52, R47, R52 ;  /* 0x000000342f347221 */ /* 0x000fe20000000000 */
[----:B------:R-:W-:Y:S01]  /*3680*/  FADD R23, R23, R44 ;  /* 0x0000002c17177221 */ /* 0x000fe20000000000 */
[----:B------:R-:W-:Y:S01]  /*3690*/  FADD R40, R40, R49 ;  /* 0x0000003128287221 */ /* 0x000fe20000000000 */
[----:B------:R-:W-:Y:S01]  /*36a0*/  WARPGROUP.ARRIVE ;  /* 0x00000000000079c5 */ /* 0x000fe20000000000 */
[----:B------:R-:W-:Y:S01]  /*36b0*/  FADD R31, R31, R52 ;  /* 0x000000341f1f7221 */ /* 0x000fe20000000000 */
[----:B------:R-:W-:Y:S01]  /*36c0*/  FADD R23, R10, R23 ;  /* 0x000000170a177221 */ /* 0x000fe20000000000 */
[----:B------:R-:W-:-:S02]  /*36d0*/  FADD R39, R40, R39 ;  /* 0x0000002728277221 */ /* 0x000fc40000000000 */
[----:B------:R-:W-:Y:S01]  /*36e0*/  FADD R42, R31, R42 ;  /* 0x0000002a1f2a7221 */ /* 0x000fe20000000000 */
[----:B------:R-:W-:Y:S01]  /*36f0*/  HGMMA.64x16x16.F32 R88, R24, gdesc[UR4].tnspB, R88, gsb0 ;  /* 0x4020000418587df0 */ /* 0x000fe20008000858 */
[----:B------:R-:W-:Y:S01]  /*3700*/  UIADD3 UR6, UR23, 0x460, URZ ;  /* 0x0000046017067890 */ /* 0x000fe2000fffe03f */
[----:B------:R-:W-:Y:S01]  /*3710*/  UMOV UR7, 0xc0000010 ;  /* 0xc000001000077882 */ /* 0x000fe20000000000 */
[----:B------:R-:W-:Y:S01]  /*3720*/  FADD R10, R39, R42 ;  /* 0x0000002a270a7221 */ /* 0x000fe20000000000 */
[----:B------:R-:W-:Y:S02]  /*3730*/  WARPGROUP.DEPBAR.LE gsb0, 0x0 ;  /* 0x00008000000079c5 */ /* 0x000fe40000010000 */
[----:B------:R-:W-:-:S06]  /*3740*/  WARPGROUP.ARRIVE ;  /* 0x00000000000079c5 */ /* 0x000fcc0000000000 */
[----:B------:R-:W-:Y:S01]  /*3750*/  HGMMA.64x16x16.F32 R80, R24, gdesc[UR12].tnspB, R80, gsb0 ;  /* 0x4020000c18507df0 */ /* 0x000fe20008000850 */
[----:B------:R-:W-:Y:S01]  /*3760*/  ULDC UR14, c[0x0][0x604] ;  /* 0x00018100000e7ab9 */ /* 0x000fe20000000800 */
[----:B------:R-:W-:Y:S01]  /*3770*/  ULDC UR15, c[0x0][0x28c] ;  /* 0x0000a300000f7ab9 */ /* 0x000fe20000000800 */
[----:B------:R-:W-:Y:S02]  /*3780*/  WARPGROUP.DEPBAR.LE gsb0, 0x0 ;  /* 0x00008000000079c5 */ /* 0x000fe40000010000 */
[----:B------:R-:W-:-:S06]  /*3790*/  WARPGROUP.ARRIVE ;  /* 0x00000000000079c5 */ /* 0x000fcc0000000000 */
[----:B------:R-:W-:Y:S03]  /*37a0*/  HGMMA.64x16x16.F32 R72, R24, gdesc[UR8].tnspB, R72, gsb0 ;  /* 0x4020000818487df0 */ /* 0x000fe60008000848 */
[----:B------:R-:W-:Y:S02]  /*37b0*/  WARPGROUP.DEPBAR.LE gsb0, 0x0 ;  /* 0x00008000000079c5 */ /* 0x000fe40000010000 */
[----:B------:R-:W-:-:S06]  /*37c0*/  WARPGROUP.ARRIVE ;  /* 0x00000000000079c5 */ /* 0x000fcc0000000000 */
[----:B------:R-:W-:Y:S01]  /*37d0*/  HGMMA.64x16x16.F32 R64, R24, gdesc[UR4].tnspB, R64, gsb0 ;  /* 0x4020000418407df0 */ /* 0x000fe20008000840 */
[----:B------:R-:W-:Y:S01]  /*37e0*/  UMOV UR6, UR8 ;  /* 0x0000000800067c82 */ /* 0x000fe20008000000 */
[----:B------:R-:W-:Y:S01]  /*37f0*/  UMOV UR7, 0xc0000010 ;  /* 0xc000001000077882 */ /* 0x000fe20000000000 */
[----:B------:R-:W-:Y:S02]  /*3800*/  WARPGROUP.DEPBAR.LE gsb0, 0x0 ;  /* 0x00008000000079c5 */ /* 0x000fe40000010000 */
[----:B------:R-:W-:-:S06]  /*3810*/  WARPGROUP.ARRIVE ;  /* 0x00000000000079c5 */ /* 0x000fcc0000000000 */
[----:B------:R-:W-:Y:S03]  /*3820*/  HGMMA.64x16x16.F32 R56, R24, gdesc[UR4].tnspB, R56, gsb0 ;  /* 0x4020000418387df0 */ /* 0x000fe60008000838 */
[----:B------:R-:W-:Y:S02]  /*3830*/  WARPGROUP.DEPBAR.LE gsb0, 0x0 ;  /* 0x00008000000079c5 */ /* 0x000fe40000010000 */
[----:B------:R-:W-:Y:S01]  /*3840*/  FADD R25, R28, R11 ;  /* 0x0000000b1c197221 */ /* 0x000fe20000000000 */
[----:B------:R-:W-:-:S03]  /*3850*/  VIADD R11, R2, 0xc820 ;  /* 0x0000c820020b7836 */ /* 0x000fc60000000000 */
[----:B------:R-:W-:Y:S02]  /*3860*/  FADD R20, R20, R25 ;  /* 0x0000001914147221 */ /* 0x000fe40000000000 */
[----:B------:R-:W-:Y:S02]  /*3870*/  PRMT R24, RZ, 0x654, R11 ;  /* 0x00000654ff187816 */ /* 0x000fe4000000000b */
[----:B------:R-:W-:Y:S01]  /*3880*/  FADD R20, R21, R20 ;  /* 0x0000001415147221 */ /* 0x000fe20000000000 */
[----:B------:R-:W-:Y:S01]  /*3890*/  IMAD.MOV.U32 R21, RZ, RZ, 0x2 ;  /* 0x00000002ff157424 */ /* 0x000fe200078e00ff */
[----:B------:R1:W-:Y:S02]  /*38a0*/  SYNCS.ARRIVE.TRANS64.RED.A1T0 RZ, [R24+URZ], RZ ;  /* 0x000000ff18ff79a7 */ /* 0x0003e4000810043f */
[----:B------:R-:W-:Y:S01]  /*38b0*/  FADD R13, R20, R23 ;  /* 0x00000017140d7221 */ /* 0x000fe20000000000 */
[----:B------:R-:W-:Y:S06]  /*38c0*/  @!P1 BRA `(.L_x_24) ;  /* 0x0000002400bc9947 */ /* 0x000fec0003800000 */
[----:B------:R-:W-:Y:S01]  /*38d0*/  IMAD.MOV.U32 R23, RZ, RZ, R17 ;  /* 0x000000ffff177224 */ /* 0x000fe200078e0011 */
[----:B------:R-:W-:Y:S01]  /*38e0*/  MOV R97, R18 ;  /* 0x0000001200617202 */ /* 0x000fe20000000f00 */
[----:B------:R-:W-:Y:S01]  /*38f0*/  IMAD.MOV.U32 R21, RZ, RZ, 0x2 ;  /* 0x00000002ff157424 */ /* 0x000fe200078e00ff */
[----:B------:R-:W-:Y:S01]  /*3900*/  MOV R3, RZ ;  /* 0x000000ff00037202 */ /* 0x000fe20000000f00 */
[----:B------:R-:W-:Y:S01]  /*3910*/  IMAD.MOV.U32 R6, RZ, RZ, 0x1 ;  /* 0x00000001ff067424 */ /* 0x000fe200078e00ff */
[----:B------:R-:W-:Y:S01]  /*3920*/  ULDC.64 UR38, c[0x0][0x198] ;  /* 0x0000660000267ab9 */ /* 0x000fe20000000a00 */
[----:B------:R-:W-:-:S05]  /*3930*/  ULDC UR22, c[0x0][0x604] ;  /* 0x0001810000167ab9 */ /* 0x000fca0000000800 */
.L_x_36:
[----:B------:R-:W-:Y:S01]  /*3940*/  IMAD R18, R21, 0x8, R2 ;  /* 0x0000000815127824 */ /* 0x000fe200078e0202 */
[----:B------:R-:W-:-:S07]  /*3950*/  SHF.L.U32 R17, R3, 0x1f, RZ ;  /* 0x0000001f03117819 */ /* 0x000fce00000006ff */
[----:B------:R-:W-:Y:S05]  /*3960*/  YIELD ;  /* 0x0000000000007946 */ /* 0x000fea0003800000 */
[----:B------:R-:W2:Y:S01]  /*3970*/  SYNCS.PHASECHK.TRANS64.TRYWAIT P2, [R18+URZ+0xc800], R17 ;  /* 0x00c80011120075a7 */ /* 0x000ea2000804017f */
[C---:B------:R-:W-:Y:S01]  /*3980*/  ISETP.GT.AND P1, PT, R19.reuse, 0x2, PT ;  /* 0x000000021300780c */ /* 0x040fe20003f24270 */
[----:B------:R-:W-:Y:S01]  /*3990*/  VIADD R19, R19, 0xffffffff ;  /* 0xffffffff13137836 */ /* 0x000fe20000000000 */
[----:B--2---:R-:W-:Y:S11]  /*39a0*/  @!P2 BRA `(.L_x_25) ;  /* 0x0000006c0084a947 */ /* 0x004ff60003800000 */
.L_x_86:
[----:B------:R-:W-:Y:S05]  /*39b0*/  WARPSYNC.ALL ;  /* 0x0000000000007948 */ /* 0x000fea0003800000 */
[----:B------:R-:W-:Y:S01]  /*39c0*/  R2UR UR6, R21 ;  /* 0x00000000150672ca */ /* 0x000fe200000e0000 */
[----:B-1----:R-:W-:Y:S01]  /*39d0*/  WARPGROUP.ARRIVE ;  /* 0x00000000000079c5 */ /* 0x002fe20000000000 */
[----:B------:R-:W-:Y:S01]  /*39e0*/  R2UR UR8, R14 ;  /* 0x000000000e0872ca */ /* 0x000fe200000e0000 */
[----:B------:R-:W-:Y:S01]  /*39f0*/  UMOV UR11, 0xc0000010 ;  /* 0xc0000010000b7882 */ /* 0x000fe20000000000 */
[----:B------:R-:W-:Y:S01]  /*3a00*/  R2UR UR9, R15 ;  /* 0x000000000f0972ca */ /* 0x000fe200000e0000 */
[----:B------:R-:W-:Y:S01]  /*3a10*/  UMOV UR59, 0xc0000010 ;  /* 0xc0000010003b7882 */ /* 0x000fe20000000000 */
[----:B------:R-:W-:Y:S01]  /*3a20*/  UMOV UR55, 0xc0000010 ;  /* 0xc000001000377882 */ /* 0x000fe20000000000 */
[----:B------:R-:W-:Y:S01]  /*3a30*/  UMOV UR51, 0xc0000010 ;  /* 0xc000001000337882 */ /* 0x000fe20000000000 */
[----:B------:R-:W-:Y:S01]  /*3a40*/  UMOV UR7, 0xc0000010 ;  /* 0xc000001000077882 */ /* 0x000fe20000000000 */
[----:B------:R-:W-:-:S04]  /*3a50*/  ISETP.NE.AND P2, PT, R9, RZ, PT ;  /* 0x000000ff0900720c */ /* 0x000fc80003f45270 */
[----:B------:R-:W-:-:S04]  /*3a60*/  UIMAD UR6, UR6, 0x280, UR30 ;  /* 0x00000280060678a4 */ /* 0x000fc8000f8e021e */
[----:B------:R-:W-:Y:S02]  /*3a70*/  UIADD3 UR58, UR6, 0x80, URZ ;  /* 0x00000080063a7890 */ /* 0x000fe4000fffe03f */
[----:B------:R-:W-:Y:S02]  /*3a80*/  UIADD3 UR54, UR6, 0x100, URZ ;  /* 0x0000010006367890 */ /* 0x000fe4000fffe03f */
[----:B------:R-:W-:Y:S01]  /*3a90*/  UMOV UR10, UR6 ;  /* 0x00000006000a7c82 */ /* 0x000fe20008000000 */
[----:B------:R-:W-:Y:S01]  /*3aa0*/  UIADD3 UR50, UR6, 0x180, URZ ;  /* 0x0000018006327890 */ /* 0x000fe2000fffe03f */
[----:B------:R-:W-:Y:S01]  /*3ab0*/  HGMMA.64x64x16.F32 R24, gdesc[UR8], RZ, !UPT, gsb0 ;  /* 0x00e00000081879f0 */ /* 0x000fe2000c0008ff */
[----:B------:R-:W-:Y:S02]  /*3ac0*/  UIADD3 UR6, UR6, 0x200, URZ ;  /* 0x0000020006067890 */ /* 0x000fe4000fffe03f */
        /* <DEDUP_REMOVED lines=13> */
[----:B------:R-:W-:Y:S05]  /*3ba0*/  @P2 BRA `(.L_x_26) ;  /* 0x0000000000f42947 */ /* 0x000fea0003800000 */
[----:B------:R-:W-:-:S13]  /*3bb0*/  ISETP.LT.OR P3, PT, R7, 0x1, !P0 ;  /* 0x000000010700780c */ /* 0x000fda0004761670 */
[----:B------:R-:W-:Y:S05]  /*3bc0*/  @P3 BRA `(.L_x_27) ;  /* 0x0000000000e83947 */ /* 0x000fea0003800000 */
[----:B--2---:R-:W-:Y:S02]  /*3bd0*/  LEA R17, R5, R2, 0x3 ;  /* 0x0000000205117211 */ /* 0x004fe400078e18ff */
[----:B------:R-:W-:Y:S02]  /*3be0*/  SHF.L.U32 R18, R4, 0x1f, RZ ;  /* 0x0000001f04127819 */ /* 0x000fe400000006ff */
[----:B------:R-:W-:Y:S02]  /*3bf0*/  ISETP.NE.AND P4, PT, R0, RZ, PT ;  /* 0x000000ff0000720c */ /* 0x000fe40003f85270 */
[----:B------:R-:W1:Y:S02]  /*3c00*/  SYNCS.PHASECHK.TRANS64.TRYWAIT P3, [R17+URZ+0xc820], R18 ;  /* 0x00c82012110075a7 */ /* 0x000e64000806017f */
[----:B-1----:R-:W-:Y:S09]  /*3c10*/  @!P3 BRA `(.L_x_28) ;  /* 0x0000006800fcb947 */ /* 0x002ff20003800000 */
.L_x_87:
[----:B------:R-:W-:Y:S05]  /*3c20*/  @P4 BRA `(.L_x_29) ;  /* 0x0000000000144947 */ /* 0x000fea0003800000 */
[----:B------:R-:W-:Y:S01]  /*3c30*/  LOP3.LUT P3, RZ, R16, 0x1f, RZ, 0xc0, !PT ;  /* 0x0000001f10ff7812 */ /* 0x000fe2000786c0ff */
[----:B-1----:R-:W-:-:S04]  /*3c40*/  IMAD.MOV.U32 R18, RZ, RZ, 0x2800 ;  /* 0x00002800ff127424 */ /* 0x002fc800078e00ff */
[----:B------:R2:W-:Y:S08]  /*3c50*/  SYNCS.ARRIVE.TRANS64 RZ, [R17+URZ+0xc800], R18 ;  /* 0x00c8001211ff79a7 */ /* 0x0005f0000800003f */
[----:B------:R-:W-:Y:S05]  /*3c60*/  @!P3 BRA `(.L_x_29) ;  /* 0x000000000004b947 */ /* 0x000fea0003800000 */
[----:B------:R-:W-:Y:S01]  /*3c70*/  BPT.TRAP 0x1 ;  /* 0x000000040000795c */ /* 0x000fe20000300000 */
.L_x_29:
[----:B-12---:R-:W-:Y:S01]  /*3c80*/  IMAD R18, R5, 0x2800, R2 ;  /* 0x0000280005127824 */ /* 0x006fe200078e0202 */
[----:B------:R-:W-:Y:S01]  /*3c90*/  R2UR UR41, R17 ;  /* 0x00000000112972ca */ /* 0x000fe200000e0000 */
[----:B------:R-:W-:Y:S01]  /*3ca0*/  UIADD3 UR6, UP0, UR38, 0x1f0, URZ ;  /* 0x000001f026067890 */ /* 0x000fe2000ff1e03f */
[----:B------:R-:W-:Y:S01]  /*3cb0*/  R2UR UR43, R8 ;  /* 0x00000000082b72ca */ /* 0x000fe200000e0000 */
[----:B------:R-:W-:Y:S01]  /*3cc0*/  UMOV UR46, 0x0 ;  /* 0x00000000002e7882 */ /* 0x000fe20000000000 */
[----:B------:R-:W-:Y:S01]  /*3cd0*/  R2UR UR8, R18 ;  /* 0x00000000120872ca */ /* 0x000fe200000e0000 */
[----:B------:R-:W-:Y:S01]  /*3ce0*/  UIADD3.X UR7, URZ, UR39, URZ, UP0, !UPT ;  /* 0x000000273f077290 */ /* 0x000fe200087fe43f */
[----:B------:R-:W-:Y:S01]  /*3cf0*/  VIADD R5, R5, 0x1 ;  /* 0x0000000105057836 */ /* 0x000fe20000000000 */
[----:B------:R-:W-:Y:S01]  /*3d00*/  UMOV UR47, 0x10000000 ;  /* 0x10000000002f7882 */ /* 0x000fe20000000000 */
[----:B------:R-:W-:Y:S01]  /*3d10*/  UMOV UR42, URZ ;  /* 0x0000003f002a7c82 */ /* 0x000fe20008000000 */
[----:B------:R-:W-:Y:S01]  /*3d20*/  UMOV UR34, 0x10 ;  /* 0x0000001000227882 */ /* 0x000fe20000000000 */
[----:B------:R-:W-:Y:S01]  /*3d30*/  UMOV UR36, UR44 ;  /* 0x0000002c00247c82 */ /* 0x000fe20008000000 */
[----:B------:R-:W-:Y:S01]  /*3d40*/  UMOV UR37, UR45 ;  /* 0x0000002d00257c82 */ /* 0x000fe20008000000 */
[----:B------:R-:W-:Y:S01]  /*3d50*/  UMOV UR26, 0x20 ;  /* 0x00000020001a7882 */ /* 0x000fe20000000000 */
[----:B------:R-:W-:Y:S01]  /*3d60*/  UIADD3 UR41, UR41, 0xc800, URZ ;  /* 0x0000c80029297890 */ /* 0x000fe2000fffe03f */
[----:B------:R-:W-:Y:S01]  /*3d70*/  ISETP.NE.AND P3, PT, R5, 0x4, PT ;  /* 0x000000040500780c */ /* 0x000fe20003f65270 */
[----:B------:R-:W-:-:S02]  /*3d80*/  USHF.L.U32 UR43, UR43, 0x6, URZ ;  /* 0x000000062b2b7899 */ /* 0x000fc4000800063f */
[----:B------:R-:W-:Y:S01]  /*3d90*/  UIADD3 UR40, UR8, 0x2800, URZ ;  /* 0x0000280008287890 */ /* 0x000fe2000fffe03f */
[----:B------:R-:W-:Y:S01]  /*3da0*/  SEL R17, RZ, 0x1, P3 ;  /* 0x00000001ff117807 */ /* 0x000fe20001800000 */
[----:B------:R-:W-:Y:S01]  /*3db0*/  UIADD3 UR32, UR8, 0x3000, URZ ;  /* 0x0000300008207890 */ /* 0x000fe2000fffe03f */
[----:B------:R-:W-:Y:S01]  /*3dc0*/  SEL R5, R5, RZ, P3 ;  /* 0x000000ff05057207 */ /* 0x000fe20001800000 */
[----:B------:R-:W-:Y:S01]  /*3dd0*/  UIADD3 UR24, UR8, 0x3800, URZ ;  /* 0x0000380008187890 */ /* 0x000fe2000fffe03f */
[----:B------:R-:W-:Y:S01]  /*3de0*/  LOP3.LUT R4, R4, R17, RZ, 0x3c, !PT ;  /* 0x0000001104047212 */ /* 0x000fe200078e3cff */
[----:B------:R-:W-:Y:S02]  /*3df0*/  UIADD3 UR16, UR8, 0x4000, URZ ;  /* 0x0000400008107890 */ /* 0x000fe4000fffe03f */
[----:B------:R-:W-:Y:S01]  /*3e00*/  UIADD3 UR8, UR8, 0x4800, URZ ;  /* 0x0000480008087890 */ /* 0x000fe2000fffe03f */
[----:B------:R1:W-:Y:S01]  /*3e10*/  UTMALDG.4D [UR40], [UR6], desc[UR46] ;  /* 0x00002e28060075b4 */ /* 0x0003e20008019000 */
[----:B------:R-:W-:Y:S01]  /*3e20*/  UMOV UR33, UR41 ;  /* 0x0000002900217c82 */ /* 0x000fe20008000000 */
[----:B------:R-:W-:Y:S01]  /*3e30*/  UMOV UR35, UR43 ;  /* 0x0000002b00237c82 */ /* 0x000fe20008000000 */
        /* <DEDUP_REMOVED lines=15> */
[----:B------:R1:W-:Y:S01]  /*3f30*/  UTMALDG.4D [UR24], [UR6], desc[UR46] ;  /* 0x00002e18060075b4 */ /* 0x0003e20008019000 */
[----:B------:R1:W-:Y:S01]  /*3f40*/  UTMALDG.4D [UR16], [UR6], desc[UR46] ;  /* 0x00002e10060075b4 */ /* 0x0003e20008019000 */
[----:B------:R1:W-:Y:S02]  /*3f50*/  UTMALDG.4D [UR8], [UR6], desc[UR46] ;  /* 0x00002e08060075b4 */ /* 0x0003e40008019000 */
[----:B-1----:R-:W-:Y:S01]  /*3f60*/  NOP ;  /* 0x0000000000007918 */ /* 0x002fe20000000000 */
.L_x_27:
[----:B------:R-:W-:-:S07]  /*3f70*/  IADD3 R7, R7, -0x1, RZ ;  /* 0xffffffff07077810 */ /* 0x000fce0007ffe0ff */
.L_x_26:
[----:B------:R-:W-:Y:S01]  /*3f80*/  VIADD R21, R21, 0x1 ;  /* 0x0000000115157836 */ /* 0x000fe20000000000 */
[----:B------:R-:W-:Y:S05]  /*3f90*/  WARPSYNC.ALL ;  /* 0x0000000000007948 */ /* 0x000fea0003800000 */
[----:B------:R-:W-:-:S04]  /*3fa0*/  ISETP.NE.AND P3, PT, R21, 0x4, PT ;  /* 0x000000041500780c */ /* 0x000fc80003f65270 */
[----:B--2---:R-:W-:Y:S02]  /*3fb0*/  SEL R18, RZ, 0x1, P3 ;  /* 0x00000001ff127807 */ /* 0x004fe40001800000 */
[----:B------:R-:W-:Y:S02]  /*3fc0*/  SEL R21, R21, RZ, P3 ;  /* 0x000000ff15157207 */ /* 0x000fe40001800000 */
[----:B------:R-:W-:Y:S02]  /*3fd0*/  LOP3.LUT R3, R3, R18, RZ, 0x3c, !PT ;  /* 0x0000001203037212 */ /* 0x000fe400078e3cff */
[----:B------:R-:W-:Y:S02]  /*3fe0*/  FMNMX R18, R24, R23, !PT ;  /* 0x0000001718127209 */ /* 0x000fe40007800000 */
[----:B------:R-:W-:Y:S02]  /*3ff0*/  FMNMX R20, R26, R97, !PT ;  /* 0x000000611a147209 */ /* 0x000fe40007800000 */
[----:B------:R-:W-:-:S02]  /*4000*/  FMNMX R17, R25, R18, !PT ;  /* 0x0000001219117209 */ /* 0x000fc40007800000 */
[----:B------:R-:W-:Y:S02]  /*4010*/  FMNMX R99, R27, R20, !PT ;  /* 0x000000141b637209 */ /* 0x000fe40007800000 */
[----:B------:R-:W-:Y:S02]  /*4020*/  FMNMX R18, R28, R17, !PT ;  /* 0x000000111c127209 */ /* 0x000fe40007800000 */
[----:B------:R-:W-:Y:S02]  /*4030*/  FMNMX R20, R30, R99, !PT ;  /* 0x000000631e147209 */ /* 0x000fe40007800000 */
        /* <DEDUP_REMOVED lines=21> */
[----:B------:R-:W-:Y:S02]  /*4190*/  LEA R103, R21, R2, 0x3 ;  /* 0x0000000215677211 */ /* 0x000fe400078e18ff */
[----:B------:R-:W-:Y:S02]  /*41a0*/  FMNMX R18, R52, R17, !PT ;  /* 0x0000001134127209 */ /* 0x000fe40007800000 */
[----:B------:R-:W-:Y:S02]  /*41b0*/  FMNMX R17, R51, R20, !PT ;  /* 0x0000001433117209 */ /* 0x000fe40007800000 */
[----:B------:R-:W-:Y:S02]  /*41c0*/  FMNMX R18, R53, R18, !PT ;  /* 0x0000001235127209 */ /* 0x000fe40007800000 */
[----:B------:R-:W-:Y:S02]  /*41d0*/  FMNMX R20, R54, R17, !PT ;  /* 0x0000001136147209 */ /* 0x000fe40007800000 */
[----:B------:R-:W-:Y:S01]  /*41e0*/  SHF.L.U32 R98, R3, 0x1f, RZ ;  /* 0x0000001f03627819 */ /* 0x000fe200000006ff */
[----:B------:R-:W1:Y:S01]  /*41f0*/  SHFL.BFLY PT, R99, R18, 0x1, 0x1f ;  /* 0x0c201f0012637f89 */ /* 0x000e6200000e0000 */
[----:B------:R-:W-:-:S05]  /*4200*/  FMNMX R20, R55, R20, !PT ;  /* 0x0000001437147209 */ /* 0x000fca0007800000 */
[----:B------:R-:W2:Y:S01]  /*4210*/  SHFL.BFLY PT, R17, R20, 0x1, 0x1f ;  /* 0x0c201f0014117f89 */ /* 0x000ea200000e0000 */
[----:B-1----:R-:W-:-:S05]  /*4220*/  FMNMX R99, R18, R99, !PT ;  /* 0x0000006312637209 */ /* 0x002fca0007800000 */
[----:B------:R-:W1:Y:S01]  /*4230*/  SHFL.BFLY PT, R96, R99, 0x2, 0x1f ;  /* 0x0c401f0063607f89 */ /* 0x000e6200000e0000 */
[----:B--2---:R-:W-:-:S05]  /*4240*/  FMNMX R22, R20, R17, !PT ;  /* 0x0000001114167209 */ /* 0x004fca0007800000 */
[----:B------:R-:W2:Y:S01]  /*4250*/  SHFL.BFLY PT, R101, R22, 0x2, 0x1f ;  /* 0x0c401f0016657f89 */ /* 0x000ea200000e0000 */
[----:B-1----:R-:W-:Y:S01]  /*4260*/  FMNMX R17, R99, R96, !PT ;  /* 0x0000006063117209 */ /* 0x002fe20007800000 */
[----:B------:R-:W-:-:S03]  /*4270*/  IMAD R96, R6, 0x8, R11 ;  /* 0x0000000806607824 */ /* 0x000fc600078e020b */
[C---:B------:R-:W-:Y:S02]  /*4280*/  FSETP.NEU.AND P3, PT, R17.reuse, -INF , PT ;  /* 0xff8000001100780b */ /* 0x040fe40003f6d000 */
[----:B------:R-:W-:Y:S02]  /*4290*/  PRMT R96, RZ, 0x654, R96 ;  /* 0x00000654ff607816 */ /* 0x000fe40000000060 */
[----:B------:R-:W-:Y:S02]  /*42a0*/  FSEL R102, R17, RZ, P3 ;  /* 0x000000ff11667208 */ /* 0x000fe40001800000 */
[----:B------:R1:W-:Y:S01]  /*42b0*/  SYNCS.ARRIVE.TRANS64.RED.A1T0 RZ, [R96+URZ], RZ ;  /* 0x000000ff60ff79a7 */ /* 0x0003e2000810043f */
[----:B--2---:R-:W-:Y:S02]  /*42c0*/  FMNMX R18, R22, R101, !PT ;  /* 0x0000006516127209 */ /* 0x004fe40007800000 */
[----:B------:R-:W-:Y:S02]  /*42d0*/  FADD R20, -R102, R23 ;  /* 0x0000001766147221 */ /* 0x000fe40000000100 */
[----:B------:R-:W-:-:S02]  /*42e0*/  FSETP.NEU.AND P3, PT, R18, -INF , PT ;  /* 0xff8000001200780b */ /* 0x000fc40003f6d000 */
[----:B------:R-:W-:Y:S01]  /*42f0*/  FMUL R20, R20, UR22 ;  /* 0x0000001614147c20 */ /* 0x000fe20008400000 */
[----:B------:R-:W2:Y:S01]  /*4300*/  SYNCS.PHASECHK.TRANS64.TRYWAIT P4, [R103+URZ+0xc800], R98 ;  /* 0x00c80062670075a7 */ /* 0x000ea2000808017f */
[----:B-1----:R-:W-:-:S03]  /*4310*/  FSEL R96, R18, RZ, P3 ;  /* 0x000000ff12607208 */ /* 0x002fc60001800000 */
[----:B------:R-:W-:Y:S02]  /*4320*/  FSETP.GEU.AND P5, PT, R20, -126, PT ;  /* 0xc2fc00001400780b */ /* 0x000fe40003fae000 */
[C---:B------:R-:W-:Y:S01]  /*4330*/  FADD R22, -R96.reuse, R97 ;  /* 0x0000006160167221 */ /* 0x040fe20000000100 */
[----:B------:R-:W-:-:S03]  /*4340*/  FMUL R96, R96, UR22 ;  /* 0x0000001660607c20 */ /* 0x000fc60008400000 */
[----:B------:R-:W-:Y:S01]  /*4350*/  FMUL R22, R22, UR22 ;  /* 0x0000001616167c20 */ /* 0x000fe20008400000 */
[--C-:B------:R-:W-:Y:S01]  /*4360*/  FFMA R26, R26, UR22, -R96.reuse ;  /* 0x000000161a1a7c23 */ /* 0x100fe20008000860 */
[----:B------:R-:W-:-:S03]  /*4370*/  FFMA R27, R27, UR22, -R96 ;  /* 0x000000161b1b7c23 */ /* 0x000fc60008000860 */
[----:B------:R-:W-:Y:S02]  /*4380*/  FSETP.GEU.AND P6, PT, R22, -126, PT ;  /* 0xc2fc00001600780b */ /* 0x000fe40003fce000 */
[----:B------:R-:W-:Y:S01]  /*4390*/  @!P5 FMUL R20, R20, 0.5 ;  /* 0x3f0000001414d820 */ /* 0x000fe20000400000 */
[----:B------:R-:W-:-:S05]  /*43a0*/  FSETP.GEU.AND P3, PT, R26, -126, PT ;  /* 0xc2fc00001a00780b */ /* 0x000fca0003f6e000 */
[----:B------:R-:W1:Y:S05]  /*43b0*/  MUFU.EX2 R20, R20 ;  /* 0x0000001400147308 */ /* 0x000e6a0000000800 */
[----:B------:R-:W-:Y:S01]  /*43c0*/  @!P6 FMUL R22, R22, 0.5 ;  /* 0x3f0000001616e820 */ /* 0x000fe20000400000 */
[----:B-12---:R-:W-:Y:S06]  /*43d0*/  @!P4 BRA `(.L_x_30) ;  /* 0x000000640020c947 */ /* 0x006fec0003800000 */
.L_x_88:
[--C-:B-1----:R-:W-:Y:S01]  /*43e0*/  FFMA R98, R30, UR22, -R96.reuse ;  /* 0x000000161e627c23 */ /* 0x102fe20008000860 */
[----:B------:R-:W-:Y:S01]  /*43f0*/  FSETP.GEU.AND P4, PT, R27, -126, PT ;  /* 0xc2fc00001b00780b */ /* 0x000fe20003f8e000 */
[----:B------:R-:W-:Y:S01]  /*4400*/  @!P5 FMUL R20, R20, R20 ;  /* 0x000000141414d220 */ /* 0x000fe20000400000 */
[----:B------:R-:W1:Y:S01]  /*4410*/  MUFU.EX2 R23, R22 ;  /* 0x0000001600177308 */ /* 0x000e620000000800 */
[--C-:B------:R-:W-:Y:S01]  /*4420*/  FFMA R100, R31, UR22, -R96.reuse ;  /* 0x000000161f647c23 */ /* 0x100fe20008000860 */
[----:B------:R-:W-:Y:S01]  /*4430*/  FSETP.GEU.AND P5, PT, R98, -126, PT ;  /* 0xc2fc00006200780b */ /* 0x000fe20003fae000 */
[----:B------:R-:W-:Y:S01]  /*4440*/  FMUL R31, R102, UR22 ;  /* 0x00000016661f7c20 */ /* 0x000fe20008400000 */
[----:B------:R-:W-:Y:S01]  /*4450*/  @!P3 FMUL R26, R26, 0.5 ;  /* 0x3f0000001a1ab820 */ /* 0x000fe20000400000 */
[--C-:B------:R-:W-:Y:S01]  /*4460*/  FFMA R102, R35, UR22, -R96.reuse ;  /* 0x0000001623667c23 */ /* 0x100fe20008000860 */
[--C-:B------:R-:W-:Y:S01]  /*4470*/  FFMA R38, R38, UR22, -R96.reuse ;  /* 0x0000001626267c23 */ /* 0x100fe20008000860 */
[--C-:B------:R-:W-:Y:S01]  /*4480*/  FFMA R25, R25, UR22, -R31.reuse ;  /* 0x0000001619197c23 */ /* 0x100fe2000800081f */
[----:B------:R2:W3:Y:S01]  /*4490*/  MUFU.EX2 R30, R26 ;  /* 0x0000001a001e7308 */ /* 0x0004e20000000800 */
[--C-:B------:R-:W-:Y:S01]  /*44a0*/  FFMA R24, R24, UR22, -R31.reuse ;  /* 0x0000001618187c23 */ /* 0x100fe2000800081f */
[--C-:B------:R-:W-:Y:S01]  /*44b0*/  FFMA R33, R33, UR22, -R31.reuse ;  /* 0x0000001621217c23 */ /* 0x100fe2000800081f */
[----:B------:R-:W-:Y:S01]  /*44c0*/  @!P4 FMUL R27, R27, 0.5 ;  /* 0x3f0000001b1bc820 */ /* 0x000fe20000400000 */
[--C-:B------:R-:W-:Y:S01]  /*44d0*/  FFMA R36, R36, UR22, -R31.reuse ;  /* 0x0000001624247c23 */ /* 0x100fe2000800081f */
[--C-:B------:R-:W-:Y:S01]  /*44e0*/  FFMA R46, R46, UR22, -R96.reuse ;  /* 0x000000162e2e7c23 */ /* 0x100fe20008000860 */
[----:B------:R-:W-:Y:S01]  /*44f0*/  R2UR UR6, R21 ;  /* 0x00000000150672ca */ /* 0x000fe200000e0000 */
[----:B------:R-:W-:Y:S01]  /*4500*/  @!P5 FMUL R98, R98, 0.5 ;  /* 0x3f0000006262d820 */ /* 0x000fe20000400000 */
[----:B------:R4:W5:Y:S01]  /*4510*/  MUFU.EX2 R97, R27 ;  /* 0x0000001b00617308 */ /* 0x0009620000000800 */
[--C-:B--2---:R-:W-:Y:S01]  /*4520*/  FFMA R26, R28, UR22, -R31.reuse ;  /* 0x000000161c1a7c23 */ /* 0x104fe2000800081f */
[----:B-1----:R-:W-:Y:S01]  /*4530*/  @!P6 FMUL R23, R23, R23 ;  /* 0x000000171717e220 */ /* 0x002fe20000400000 */
[----:B------:R-:W-:Y:S01]  /*4540*/  FSETP.GEU.AND P6, PT, R100, -126, PT ;  /* 0xc2fc00006400780b */ /* 0x000fe20003fce000 */
[-C--:B------:R-:W-:Y:S01]  /*4550*/  FMUL R88, R88, R20.reuse ;  /* 0x0000001458587220 */ /* 0x080fe20000400000 */
[-C--:B------:R-:W-:Y:S01]  /*4560*/  FMUL R89, R89, R20.reuse ;  /* 0x0000001459597220 */ /* 0x080fe20000400000 */
[-C--:B------:R-:W-:Y:S01]  /*4570*/  FMUL R92, R92, R20.reuse ;  /* 0x000000145c5c7220 */ /* 0x080fe20000400000 */
[----:B------:R-:W-:Y:S01]  /*4580*/  FMUL R93, R93, R20 ;  /* 0x000000145d5d7220 */ /* 0x000fe20000400000 */
[----:B------:R-:W1:Y:S01]  /*4590*/  MUFU.EX2 R99, R98 ;  /* 0x0000006200637308 */ /* 0x000e620000000800 */
[--C-:B----4-:R-:W-:Y:S01]  /*45a0*/  FFMA R27, R29, UR22, -R31.reuse ;  /* 0x000000161d1b7c23 */ /* 0x110fe2000800081f */
[----:B---3--:R-:W-:Y:S01]  /*45b0*/  @!P3 FMUL R30, R30, R30 ;  /* 0x0000001e1e1eb220 */ /* 0x008fe20000400000 */
[----:B------:R-:W-:Y:S01]  /*45c0*/  FSETP.GEU.AND P3, PT, R24, -126, PT ;  /* 0xc2fc00001800780b */ /* 0x000fe20003f6e000 */
[-C--:B------:R-:W-:Y:S01]  /*45d0*/  FMUL R90, R90, R23.reuse ;  /* 0x000000175a5a7220 */ /* 0x080fe20000400000 */
[-C--:B------:R-:W-:Y:S01]  /*45e0*/  FMUL R91, R91, R23.reuse ;  /* 0x000000175b5b7220 */ /* 0x080fe20000400000 */
[-C--:B------:R-:W-:Y:S01]  /*45f0*/  FMUL R94, R94, R23.reuse ;  /* 0x000000175e5e7220 */ /* 0x080fe20000400000 */
[----:B------:R-:W-:Y:S01]  /*4600*/  FMUL R95, R95, R23 ;  /* 0x000000175f5f7220 */ /* 0x000fe20000400000 */
[----:B------:R-:W-:Y:S01]  /*4610*/  @!P6 FMUL R100, R100, 0.5 ;  /* 0x3f0000006464e820 */ /* 0x000fe20000400000 */
[----:B-----5:R-:W-:Y:S01]  /*4620*/  @!P4 FMUL R97, R97, R97 ;  /* 0x000000616161c220 */ /* 0x020fe20000400000 */
[----:B------:R-:W-:Y:S01]  /*4630*/  FSETP.GEU.AND P4, PT, R25, -126, PT ;  /* 0xc2fc00001900780b */ /* 0x000fe20003f8e000 */
[----:B------:R-:W-:Y:S01]  /*4640*/  UIMAD UR6, UR6, 0x280, UR23 ;  /* 0x00000280060678a4 */ /* 0x000fe2000f8e0217 */
[----:B------:R2:W3:Y:S01]  /*4650*/  MUFU.EX2 R22, R100 ;  /* 0x0000006400167308 */ /* 0x0004e20000000800 */
[----:B------:R-:W-:Y:S01]  /*4660*/  UMOV UR7, 0xc0000010 ;  /* 0xc000001000077882 */ /* 0x000fe20000000000 */
[-C--:B------:R-:W-:Y:S01]  /*4670*/  FMUL R80, R80, R20.reuse ;  /* 0x0000001450507220 */ /* 0x080fe20000400000 */
[-C--:B------:R-:W-:Y:S01]  /*4680*/  FMUL R81, R81, R20.reuse ;  /* 0x0000001451517220 */ /* 0x080fe20000400000 */
[----:B------:R-:W-:Y:S01]  /*4690*/  @!P3 FMUL R24, R24, 0.5 ;  /* 0x3f0000001818b820 */ /* 0x000fe20000400000 */
[----:B-1----:R-:W-:Y:S01]  /*46a0*/  @!P5 FMUL R99, R99, R99 ;  /* 0x000000636363d220 */ /* 0x002fe20000400000 */
[----:B------:R-:W-:Y:S01]  /*46b0*/  FSETP.GEU.AND P5, PT, R26, -126, PT ;  /* 0xc2fc00001a00780b */ /* 0x000fe20003fae000 */
[-C--:B------:R-:W-:Y:S01]  /*46c0*/  FMUL R84, R84, R20.reuse ;  /* 0x0000001454547220 */ /* 0x080fe20000400000 */
[----:B------:R1:W4:Y:S01]  /*46d0*/  MUFU.EX2 R101, R24 ;  /* 0x0000001800657308 */ /* 0x0003220000000800 */
[--C-:B--2---:R-:W-:Y:S01]  /*46e0*/  FFMA R100, R34, UR22, -R96.reuse ;  /* 0x0000001622647c23 */ /* 0x104fe20008000860 */
[----:B------:R-:W-:Y:S01]  /*46f0*/  FMUL R85, R85, R20 ;  /* 0x0000001455557220 */ /* 0x000fe20000400000 */
[----:B------:R-:W-:Y:S01]  /*4700*/  @!P4 FMUL R25, R25, 0.5 ;  /* 0x3f0000001919c820 */ /* 0x000fe20000400000 */
[-C--:B------:R-:W-:Y:S01]  /*4710*/  FMUL R82, R82, R23.reuse ;  /* 0x0000001752527220 */ /* 0x080fe20000400000 */
[-C--:B------:R-:W-:Y:S01]  /*4720*/  FMUL R83, R83, R23.reuse ;  /* 0x0000001753537220 */ /* 0x080fe20000400000 */
[-C--:B------:R-:W-:Y:S01]  /*4730*/  FMUL R86, R86, R23.reuse ;  /* 0x0000001756567220 */ /* 0x080fe20000400000 */
[----:B------:R-:W-:Y:S01]  /*4740*/  FMUL R87, R87, R23 ;  /* 0x0000001757577220 */ /* 0x000fe20000400000 */
[----:B------:R2:W5:Y:S01]  /*4750*/  MUFU.EX2 R98, R25 ;  /* 0x0000001900627308 */ /* 0x0005620000000800 */
[----:B---3--:R-:W-:Y:S01]  /*4760*/  @!P6 FMUL R22, R22, R22 ;  /* 0x000000161616e220 */ /* 0x008fe20000400000 */
[----:B------:R-:W-:Y:S01]  /*4770*/  FSETP.GEU.AND P6, PT, R27, -126, PT ;  /* 0xc2fc00001b00780b */ /* 0x000fe20003fce000 */
[----:B------:R-:W-:Y:S01]  /*4780*/  @!P5 FMUL R26, R26, 0.5 ;  /* 0x3f0000001a1ad820 */ /* 0x000fe20000400000 */
[--C-:B-1----:R-:W-:Y:S01]  /*4790*/  FFMA R24, R32, UR22, -R31.reuse ;  /* 0x0000001620187c23 */ /* 0x102fe2000800081f */
[----:B------:R-:W-:Y:S01]  /*47a0*/  UIADD3 UR8, UR6, 0x80, URZ ;  /* 0x0000008006087890 */ /* 0x000fe2000fffe03f */
[-C--:B------:R-:W-:Y:S01]  /*47b0*/  FMUL R72, R72, R20.reuse ;  /* 0x0000001448487220 */ /* 0x080fe20000400000 */
[----:B------:R-:W-:Y:S01]  /*47c0*/  UMOV UR19, 0xc0000010 ;  /* 0xc000001000137882 */ /* 0x000fe20000000000 */
[----:B------:R1:W3:Y:S01]  /*47d0*/  MUFU.EX2 R28, R26 ;  /* 0x0000001a001c7308 */ /* 0x0002e20000000800 */
[----:B----4-:R-:W-:Y:S01]  /*47e0*/  @!P3 FMUL R101, R101, R101 ;  /* 0x000000656565b220 */ /* 0x010fe20000400000 */
[----:B------:R-:W-:Y:S01]  /*47f0*/  FSETP.GEU.AND P3, PT, R100, -126, PT ;  /* 0xc2fc00006400780b */ /* 0x000fe20003f6e000 */
[--C-:B--2---:R-:W-:Y:S01]  /*4800*/  FFMA R25, R37, UR22, -R31.reuse ;  /* 0x0000001625197c23 */ /* 0x104fe2000800081f */
[--C-:B------:R-:W-:Y:S01]  /*4810*/  FFMA R37, R43, UR22, -R96.reuse ;  /* 0x000000162b257c23 */ /* 0x100fe20008000860 */
[--C-:B------:R-:W-:Y:S01]  /*4820*/  FFMA R43, R40, UR22, -R31.reuse ;  /* 0x00000016282b7c23 */ /* 0x100fe2000800081f */
[----:B------:R-:W-:Y:S01]  /*4830*/  UMOV UR18, UR8 ;  /* 0x0000000800127c82 */ /* 0x000fe20008000000 */
[----:B------:R-:W-:Y:S01]  /*4840*/  @!P6 FMUL R27, R27, 0.5 ;  /* 0x3f0000001b1be820 */ /* 0x000fe20000400000 */
[----:B------:R-:W-:Y:S01]  /*4850*/  FMUL R73, R73, R20 ;  /* 0x0000001449497220 */ /* 0x000fe20000400000 */
[----:B-----5:R-:W-:Y:S01]  /*4860*/  @!P4 FMUL R98, R98, R98 ;  /* 0x000000626262c220 */ /* 0x020fe20000400000 */
[----:B------:R-:W-:Y:S01]  /*4870*/  FSETP.GEU.AND P4, PT, R102, -126, PT ;  /* 0xc2fc00006600780b */ /* 0x000fe20003f8e000 */
[----:B------:R2:W4:Y:S01]  /*4880*/  MUFU.EX2 R29, R27 ;  /* 0x0000001b001d7308 */ /* 0x0005220000000800 */
[--C-:B-1----:R-:W-:Y:S01]  /*4890*/  FFMA R26, R39, UR22, -R96.reuse ;  /* 0x00000016271a7c23 */ /* 0x102fe20008000860 */
[-C--:B------:R-:W-:Y:S01]  /*48a0*/  FMUL R76, R76, R20.reuse ;  /* 0x000000144c4c7220 */ /* 0x080fe20000400000 */
[----:B------:R-:W-:Y:S01]  /*48b0*/  FMUL R77, R77, R20 ;  /* 0x000000144d4d7220 */ /* 0x000fe20000400000 */
[----:B------:R-:W-:Y:S01]  /*48c0*/  @!P3 FMUL R100, R100, 0.5 ;  /* 0x3f0000006464b820 */ /* 0x000fe20000400000 */
[----:B------:R-:W-:Y:S01]  /*48d0*/  FMUL R74, R74, R23 ;  /* 0x000000174a4a7220 */ /* 0x000fe20000400000 */
[----:B---3--:R-:W-:Y:S01]  /*48e0*/  @!P5 FMUL R28, R28, R28 ;  /* 0x0000001c1c1cd220 */ /* 0x008fe20000400000 */
[----:B------:R-:W-:Y:S01]  /*48f0*/  FSETP.GEU.AND P5, PT, R38, -126, PT ;  /* 0xc2fc00002600780b */ /* 0x000fe20003fae000 */
[----:B------:R-:W1:Y:S01]  /*4900*/  MUFU.EX2 R34, R100 ;  /* 0x0000006400227308 */ /* 0x000e620000000800 */
[----:B--2---:R-:W-:Y:S01]  /*4910*/  F2FP.F16.F32.PACK_AB R27, R22, R99 ;  /* 0x00000063161b723e */ /* 0x004fe200000000ff */
[-C--:B------:R-:W-:Y:S01]  /*4920*/  FMUL R75, R75, R23.reuse ;  /* 0x000000174b4b7220 */ /* 0x080fe20000400000 */
[-C--:B------:R-:W-:Y:S01]  /*4930*/  FMUL R78, R78, R23.reuse ;  /* 0x000000174e4e7220 */ /* 0x080fe20000400000 */
[----:B------:R-:W-:Y:S01]  /*4940*/  @!P4 FMUL R102, R102, 0.5 ;  /* 0x3f0000006666c820 */ /* 0x000fe20000400000 */
[----:B------:R-:W-:Y:S01]  /*4950*/  FMUL R79, R79, R23 ;  /* 0x000000174f4f7220 */ /* 0x000fe20000400000 */
[----:B------:R-:W-:Y:S01]  /*4960*/  UIADD3 UR10, UR6, 0x100, URZ ;  /* 0x00000100060a7890 */ /* 0x000fe2000fffe03f */
[-C--:B------:R-:W-:Y:S01]  /*4970*/  FMUL R64, R64, R20.reuse ;  /* 0x0000001440407220 */ /* 0x080fe20000400000 */
[----:B------:R-:W2:Y:S01]  /*4980*/  MUFU.EX2 R35, R102 ;  /* 0x0000006600237308 */ /* 0x000ea20000000800 */
[----:B----4-:R-:W-:Y:S01]  /*4990*/  @!P6 FMUL R29, R29, R29 ;  /* 0x0000001d1d1de220 */ /* 0x010fe20000400000 */
[----:B------:R-:W-:Y:S01]  /*49a0*/  FSETP.GEU.AND P6, PT, R26, -126, PT ;  /* 0xc2fc00001a00780b */ /* 0x000fe20003fce000 */
[----:B------:R-:W-:Y:S01]  /*49b0*/  UMOV UR11, 0xc0000010 ;  /* 0xc0000010000b7882 */ /* 0x000fe20000000000 */
[----:B------:R-:W-:Y:S01]  /*49c0*/  @!P5 FMUL R38, R38, 0.5 ;  /* 0x3f0000002626d820 */ /* 0x000fe20000400000 */
[-C--:B------:R-:W-:Y:S01]  /*49d0*/  FMUL R65, R65, R20.reuse ;  /* 0x0000001441417220 */ /* 0x080fe20000400000 */
[-C--:B------:R-:W-:Y:S01]  /*49e0*/  FMUL R68, R68, R20.reuse ;  /* 0x0000001444447220 */ /* 0x080fe20000400000 */
[----:B------:R-:W-:Y:S01]  /*49f0*/  FMUL R69, R69, R20 ;  /* 0x0000001445457220 */ /* 0x000fe20000400000 */
[----:B------:R-:W3:Y:S01]  /*4a00*/  MUFU.EX2 R32, R38 ;  /* 0x0000002600207308 */ /* 0x000ee20000000800 */
[----:B-1----:R-:W-:Y:S01]  /*4a10*/  @!P3 FMUL R34, R34, R34 ;  /* 0x000000222222b220 */ /* 0x002fe20000400000 */
[----:B------:R-:W-:Y:S01]  /*4a20*/  FSETP.GEU.AND P3, PT, R24, -126, PT ;  /* 0xc2fc00001800780b */ /* 0x000fe20003f6e000 */
[-C--:B------:R-:W-:Y:S01]  /*4a30*/  FMUL R66, R66, R23.reuse ;  /* 0x0000001742427220 */ /* 0x080fe20000400000 */
[-C--:B------:R-:W-:Y:S01]  /*4a40*/  FMUL R67, R67, R23.reuse ;  /* 0x0000001743437220 */ /* 0x080fe20000400000 */
[-C--:B------:R-:W-:Y:S01]  /*4a50*/  FMUL R70, R70, R23.reuse ;  /* 0x0000001746467220 */ /* 0x080fe20000400000 */
[----:B------:R-:W-:Y:S01]  /*4a60*/  FMUL R71, R71, R23 ;  /* 0x0000001747477220 */ /* 0x000fe20000400000 */
[----:B------:R-:W-:Y:S01]  /*4a70*/  @!P6 FMUL R26, R26, 0.5 ;  /* 0x3f0000001a1ae820 */ /* 0x000fe20000400000 */
[----:B------:R-:W-:Y:S01]  /*4a80*/  UIADD3 UR12, UR6, 0x180, URZ ;  /* 0x00000180060c7890 */ /* 0x000fe2000fffe03f */
[----:B--2---:R-:W-:Y:S01]  /*4a90*/  @!P4 FMUL R35, R35, R35 ;  /* 0x000000232323c220 */ /* 0x004fe20000400000 */
[----:B------:R-:W-:Y:S01]  /*4aa0*/  FSETP.GEU.AND P4, PT, R33, -126, PT ;  /* 0xc2fc00002100780b */ /* 0x000fe20003f8e000 */
[----:B------:R1:W2:Y:S01]  /*4ab0*/  MUFU.EX2 R39, R26 ;  /* 0x0000001a00277308 */ /* 0x0002a20000000800 */
[----:B------:R-:W-:Y:S01]  /*4ac0*/  UMOV UR27, 0xc0000010 ;  /* 0xc0000010001b7882 */ /* 0x000fe20000000000 */
[-C--:B------:R-:W-:Y:S01]  /*4ad0*/  FMUL R56, R56, R20.reuse ;  /* 0x0000001438387220 */ /* 0x080fe20000400000 */
[----:B------:R-:W-:Y:S01]  /*4ae0*/  FMUL R57, R57, R20 ;  /* 0x0000001439397220 */ /* 0x000fe20000400000 */
[----:B------:R-:W-:Y:S01]  /*4af0*/  @!P3 FMUL R24, R24, 0.5 ;  /* 0x3f0000001818b820 */ /* 0x000fe20000400000 */
[----:B------:R-:W-:Y:S01]  /*4b00*/  UMOV UR26, UR12 ;  /* 0x0000000c001a7c82 */ /* 0x000fe20008000000 */
[----:B---3--:R-:W-:Y:S01]  /*4b10*/  @!P5 FMUL R32, R32, R32 ;  /* 0x000000202020d220 */ /* 0x008fe20000400000 */
[----:B------:R-:W-:Y:S01]  /*4b20*/  FSETP.GEU.AND P5, PT, R36, -126, PT ;  /* 0xc2fc00002400780b */ /* 0x000fe20003fae000 */
[----:B------:R3:W4:Y:S01]  /*4b30*/  MUFU.EX2 R38, R24 ;  /* 0x0000001800267308 */ /* 0x0007220000000800 */
[--C-:B-1----:R-:W-:Y:S01]  /*4b40*/  FFMA R26, R42, UR22, -R96.reuse ;  /* 0x000000162a1a7c23 */ /* 0x102fe20008000860 */
[-C--:B------:R-:W-:Y:S01]  /*4b50*/  FMUL R60, R60, R20.reuse ;  /* 0x000000143c3c7220 */ /* 0x080fe20000400000 */
[----:B------:R-:W-:Y:S01]  /*4b60*/  FMUL R61, R61, R20 ;  /* 0x000000143d3d7220 */ /* 0x000fe20000400000 */
[----:B------:R-:W-:Y:S01]  /*4b70*/  @!P4 FMUL R33, R33, 0.5 ;  /* 0x3f0000002121c820 */ /* 0x000fe20000400000 */
[-C--:B------:R-:W-:Y:S01]  /*4b80*/  FMUL R58, R58, R23.reuse ;  /* 0x000000173a3a7220 */ /* 0x080fe20000400000 */
[-C--:B------:R-:W-:Y:S01]  /*4b90*/  FMUL R59, R59, R23.reuse ;  /* 0x000000173b3b7220 */ /* 0x080fe20000400000 */
[----:B------:R-:W-:Y:S01]  /*4ba0*/  FMUL R62, R62, R23 ;  /* 0x000000173e3e7220 */ /* 0x000fe20000400000 */
[----:B------:R-:W1:Y:S01]  /*4bb0*/  MUFU.EX2 R103, R33 ;  /* 0x0000002100677308 */ /* 0x000e620000000800 */
[----:B--2---:R-:W-:Y:S01]  /*4bc0*/  @!P6 FMUL R39, R39, R39 ;  /* 0x000000272727e220 */ /* 0x004fe20000400000 */
[----:B------:R-:W-:Y:S01]  /*4bd0*/  FSETP.GEU.AND P6, PT, R25, -126, PT ;  /* 0xc2fc00001900780b */ /* 0x000fe20003fce000 */
[--C-:B---3--:R-:W-:Y:S01]  /*4be0*/  FFMA R24, R41, UR22, -R31.reuse ;  /* 0x0000001629187c23 */ /* 0x108fe2000800081f */
[----:B------:R-:W-:Y:S01]  /*4bf0*/  @!P5 FMUL R36, R36, 0.5 ;  /* 0x3f0000002424d820 */ /* 0x000fe20000400000 */
[----:B------:R-:W-:Y:S01]  /*4c00*/  FMUL R63, R63, R23 ;  /* 0x000000173f3f7220 */ /* 0x000fe20000400000 */
[----:B------:R-:W-:Y:S01]  /*4c10*/  UIADD3 UR16, UR6, 0x200, URZ ;  /* 0x0000020006107890 */ /* 0x000fe2000fffe03f */
[--C-:B------:R-:W-:Y:S01]  /*4c20*/  FFMA R47, R47, UR22, -R96.reuse ;  /* 0x000000162f2f7c23 */ /* 0x100fe20008000860 */
[----:B------:R-:W2:Y:S01]  /*4c30*/  MUFU.EX2 R42, R36 ;  /* 0x00000024002a7308 */ /* 0x000ea20000000800 */
[----:B----4-:R-:W-:Y:S01]  /*4c40*/  @!P3 FMUL R38, R38, R38 ;  /* 0x000000262626b220 */ /* 0x010fe20000400000 */
[----:B------:R-:W-:Y:S01]  /*4c50*/  FSETP.GEU.AND P3, PT, R26, -126, PT ;  /* 0xc2fc00001a00780b */ /* 0x000fe20003f6e000 */
[----:B------:R-:W-:Y:S01]  /*4c60*/  UMOV UR35, 0xc0000010 ;  /* 0xc000001000237882 */ /* 0x000fe20000000000 */
[----:B------:R-:W-:Y:S01]  /*4c70*/  UIADD3 UR8, UR6, 0x20, URZ ;  /* 0x0000002006087890 */ /* 0x000fe2000fffe03f */
[--C-:B------:R-:W-:Y:S01]  /*4c80*/  FFMA R55, R55, UR22, -R96.reuse ;  /* 0x0000001637377c23 */ /* 0x100fe20008000860 */
[----:B------:R-:W-:Y:S01]  /*4c90*/  UMOV UR34, UR16 ;  /* 0x0000001000227c82 */ /* 0x000fe20008000000 */
[----:B------:R-:W-:Y:S01]  /*4ca0*/  @!P6 FMUL R25, R25, 0.5 ;  /* 0x3f0000001919e820 */ /* 0x000fe20000400000 */
[----:B------:R-:W-:Y:S01]  /*4cb0*/  UIADD3 UR12, UR6, 0x120, URZ ;  /* 0x00000120060c7890 */ /* 0x000fe2000fffe03f */
[----:B-1----:R-:W-:Y:S01]  /*4cc0*/  @!P4 FMUL R103, R103, R103 ;  /* 0x000000676767c220 */ /* 0x002fe20000400000 */
[----:B------:R-:W-:Y:S01]  /*4cd0*/  FSETP.GEU.AND P4, PT, R37, -126, PT ;  /* 0xc2fc00002500780b */ /* 0x000fe20003f8e000 */
[----:B------:R1:W3:Y:S01]  /*4ce0*/  MUFU.EX2 R33, R25 ;  /* 0x0000001900217308 */ /* 0x0002e20000000800 */
[----:B------:R-:W-:Y:S01]  /*4cf0*/  UIADD3 UR16, UR6, 0x1a0, URZ ;  /* 0x000001a006107890 */ /* 0x000fe2000fffe03f */
[----:B------:R-:W-:Y:S01]  /*4d00*/  FFMA R100, R54, UR22, -R96 ;  /* 0x0000001636647c23 */ /* 0x000fe20008000860 */
[--C-:B------:R-:W-:Y:S01]  /*4d10*/  FFMA R54, R48, UR22, -R31.reuse ;  /* 0x0000001630367c23 */ /* 0x100fe2000800081f */
[----:B------:R-:W-:Y:S01]  /*4d20*/  @!P3 FMUL R26, R26, 0.5 ;  /* 0x3f0000001a1ab820 */ /* 0x000fe20000400000 */
[--C-:B------:R-:W-:Y:S01]  /*4d30*/  FFMA R49, R49, UR22, -R31.reuse ;  /* 0x0000001631317c23 */ /* 0x100fe2000800081f */
[----:B--2---:R-:W-:Y:S01]  /*4d40*/  @!P5 FMUL R42, R42, R42 ;  /* 0x0000002a2a2ad220 */ /* 0x004fe20000400000 */
[----:B------:R-:W-:Y:S01]  /*4d50*/  FSETP.GEU.AND P5, PT, R46, -126, PT ;  /* 0xc2fc00002e00780b */ /* 0x000fe20003fae000 */
[----:B------:R2:W4:Y:S01]  /*4d60*/  MUFU.EX2 R36, R26 ;  /* 0x0000001a00247308 */ /* 0x0005220000000800 */
[--C-:B-1----:R-:W-:Y:S01]  /*4d70*/  FFMA R25, R44, UR22, -R31.reuse ;  /* 0x000000162c197c23 */ /* 0x102fe2000800081f */
[----:B------:R-:W-:Y:S01]  /*4d80*/  FFMA R52, R52, UR22, -R31 ;  /* 0x0000001634347c23 */ /* 0x000fe2000800081f */
[----:B------:R-:W-:Y:S01]  /*4d90*/  FFMA R13, R20, R13, R101 ;  /* 0x0000000d140d7223 */ /* 0x000fe20000000065 */
[----:B------:R-:W-:Y:S01]  /*4da0*/  @!P4 FMUL R37, R37, 0.5 ;  /* 0x3f0000002525c820 */ /* 0x000fe20000400000 */
[----:B------:R-:W-:Y:S01]  /*4db0*/  FFMA R10, R23, R10, R30 ;  /* 0x0000000a170a7223 */ /* 0x000fe2000000001e */
[----:B------:R-:W-:-:S02]  /*4dc0*/  VIADD R6, R6, 0x1 ;  /* 0x0000000106067836 */ /* 0x000fc40000000000 */
[----:B------:R-:W-:Y:S01]  /*4dd0*/  FADD R23, R13, R98 ;  /* 0x000000620d177221 */ /* 0x000fe20000000000 */
[----:B------:R-:W-:Y:S01]  /*4de0*/  IADD3 R21, R21, 0x1, RZ ;  /* 0x0000000115157810 */ /* 0x000fe20007ffe0ff */
[----:B---3--:R-:W-:Y:S01]  /*4df0*/  @!P6 FMUL R33, R33, R33 ;  /* 0x000000212121e220 */ /* 0x008fe20000400000 */
[----:B------:R-:W1:Y:S01]  /*4e00*/  MUFU.EX2 R37, R37 ;  /* 0x0000002500257308 */ /* 0x000e620000000800 */
[----:B--2---:R-:W-:Y:S01]  /*4e10*/  F2FP.F16.F32.PACK_AB R26, R29, R28 ;  /* 0x0000001c1d1a723e */ /* 0x004fe200000000ff */
[----:B------:R-:W-:Y:S01]  /*4e20*/  @!P5 FMUL R46, R46, 0.5 ;  /* 0x3f0000002e2ed820 */ /* 0x000fe20000400000 */
[----:B------:R-:W-:Y:S01]  /*4e30*/  FSETP.GEU.AND P6, PT, R47, -126, PT ;  /* 0xc2fc00002f00780b */ /* 0x000fe20003fce000 */
[----:B------:R-:W-:Y:S01]  /*4e40*/  FADD R10, R10, R97 ;  /* 0x000000610a0a7221 */ /* 0x000fe20000000000 */
[----:B------:R-:W-:Y:S01]  /*4e50*/  FADD R28, R23, R28 ;  /* 0x0000001c171c7221 */ /* 0x000fe20000000000 */
[----:B----4-:R-:W-:Y:S02]  /*4e60*/  @!P3 FMUL R36, R36, R36 ;  /* 0x000000242424b220 */ /* 0x010fe40000400000 */
[----:B------:R2:W3:Y:S01]  /*4e70*/  MUFU.EX2 R40, R46 ;  /* 0x0000002e00287308 */ /* 0x0004e20000000800 */
[----:B------:R-:W-:Y:S01]  /*4e80*/  FSETP.GEU.AND P3, PT, R43, -126, PT ;  /* 0xc2fc00002b00780b */ /* 0x000fe20003f6e000 */
[----:B------:R-:W-:Y:S01]  /*4e90*/  FADD R99, R10, R99 ;  /* 0x000000630a637221 */ /* 0x000fe20000000000 */
[----:B------:R-:W-:-:S03]  /*4ea0*/  FADD R29, R28, R29 ;  /* 0x0000001d1c1d7221 */ /* 0x000fc60000000000 */
[----:B------:R-:W-:Y:S02]  /*4eb0*/  FADD R99, R99, R22 ;  /* 0x0000001663637221 */ /* 0x000fe40000000000 */
[----:B------:R-:W-:Y:S01]  /*4ec0*/  @!P6 FMUL R47, R47, 0.5 ;  /* 0x3f0000002f2fe820 */ /* 0x000fe20000400000 */
[----:B-1----:R-:W-:Y:S01]  /*4ed0*/  @!P4 FMUL R37, R37, R37 ;  /* 0x000000252525c220 */ /* 0x002fe20000400000 */
[----:B------:R-:W-:Y:S01]  /*4ee0*/  FSETP.GEU.AND P4, PT, R24, -126, PT ;  /* 0xc2fc00001800780b */ /* 0x000fe20003f8e000 */
[--C-:B--2---:R-:W-:Y:S01]  /*4ef0*/  FFMA R46, R45, UR22, -R31.reuse ;  /* 0x000000162d2e7c23 */ /* 0x104fe2000800081f */
[----:B------:R1:W2:Y:S01]  /*4f00*/  MUFU.EX2 R41, R47 ;  /* 0x0000002f00297308 */ /* 0x0002a20000000800 */
[----:B------:R-:W-:Y:S01]  /*4f10*/  FFMA R31, R53, UR22, -R31 ;  /* 0x00000016351f7c23 */ /* 0x000fe2000800081f */
[----:B------:R-:W-:Y:S01]  /*4f20*/  @!P3 FMUL R43, R43, 0.5 ;  /* 0x3f0000002b2bb820 */ /* 0x000fe20000400000 */
[----:B---3--:R-:W-:Y:S01]  /*4f30*/  @!P5 FMUL R40, R40, R40 ;  /* 0x000000282828d220 */ /* 0x008fe20000400000 */
[----:B------:R-:W-:-:S04]  /*4f40*/  FSETP.GEU.AND P5, PT, R25, -126, PT ;  /* 0xc2fc00001900780b */ /* 0x000fc80003fae000 */
[----:B------:R-:W3:Y:S01]  /*4f50*/  MUFU.EX2 R43, R43 ;  /* 0x0000002b002b7308 */ /* 0x000ee20000000800 */
[--C-:B-1----:R-:W-:Y:S01]  /*4f60*/  FFMA R47, R50, UR22, -R96.reuse ;  /* 0x00000016322f7c23 */ /* 0x102fe20008000860 */
[----:B------:R-:W-:Y:S01]  /*4f70*/  FFMA R50, R51, UR22, -R96 ;  /* 0x0000001633327c23 */ /* 0x000fe20008000860 */
[----:B------:R-:W-:-:S05]  /*4f80*/  @!P4 FMUL R24, R24, 0.5 ;  /* 0x3f0000001818c820 */ /* 0x000fca0000400000 */
[----:B------:R1:W4:Y:S01]  /*4f90*/  MUFU.EX2 R44, R24 ;  /* 0x00000018002c7308 */ /* 0x0003220000000800 */
[----:B--2---:R-:W-:Y:S01]  /*4fa0*/  @!P6 FMUL R41, R41, R41 ;  /* 0x000000292929e220 */ /* 0x004fe20000400000 */
[----:B------:R-:W-:Y:S01]  /*4fb0*/  FSETP.GEU.AND P6, PT, R46, -126, PT ;  /* 0xc2fc00002e00780b */ /* 0x000fe20003fce000 */
[----:B------:R-:W-:-:S05]  /*4fc0*/  @!P5 FMUL R25, R25, 0.5 ;  /* 0x3f0000001919d820 */ /* 0x000fca0000400000 */
[----:B------:R2:W5:Y:S01]  /*4fd0*/  MUFU.EX2 R45, R25 ;  /* 0x00000019002d7308 */ /* 0x0005620000000800 */
[----:B-1----:R-:W-:Y:S01]  /*4fe0*/  F2FP.F16.F32.PACK_AB R24, R98, R101 ;  /* 0x000000656218723e */ /* 0x002fe200000000ff */
[----:B---3--:R-:W-:Y:S01]  /*4ff0*/  @!P3 FMUL R43, R43, R43 ;  /* 0x0000002b2b2bb220 */ /* 0x008fe20000400000 */
[----:B------:R-:W-:-:S04]  /*5000*/  FSETP.GEU.AND P3, PT, R47, -126, PT ;  /* 0xc2fc00002f00780b */ /* 0x000fc80003f6e000 */
[----:B------:R-:W-:Y:S01]  /*5010*/  @!P6 FMUL R46, R46, 0.5 ;  /* 0x3f0000002e2ee820 */ /* 0x000fe20000400000 */
[----:B--2---:R-:W-:Y:S01]  /*5020*/  F2FP.F16.F32.PACK_AB R25, R97, R30 ;  /* 0x0000001e6119723e */ /* 0x004fe200000000ff */
[----:B----4-:R-:W-:Y:S01]  /*5030*/  @!P4 FMUL R44, R44, R44 ;  /* 0x0000002c2c2cc220 */ /* 0x010fe20000400000 */
[----:B------:R-:W-:Y:S02]  /*5040*/  FSETP.GEU.AND P4, PT, R50, -126, PT ;  /* 0xc2fc00003200780b */ /* 0x000fe40003f8e000 */
[----:B------:R-:W-:Y:S01]  /*5050*/  WARPGROUP.ARRIVE ;  /* 0x00000000000079c5 */ /* 0x000fe20000000000 */
[----:B------:R-:W1:Y:S03]  /*5060*/  MUFU.EX2 R46, R46 ;  /* 0x0000002e002e7308 */ /* 0x000e660000000800 */
[----:B------:R-:W-:Y:S01]  /*5070*/  @!P3 FMUL R47, R47, 0.5 ;  /* 0x3f0000002f2fb820 */ /* 0x000fe20000400000 */
[----:B-----5:R-:W-:Y:S01]  /*5080*/  @!P5 FMUL R45, R45, R45 ;  /* 0x0000002d2d2dd220 */ /* 0x020fe20000400000 */
[----:B------:R-:W-:Y:S01]  /*5090*/  FSETP.GEU.AND P5, PT, R100, -126, PT ;  /* 0xc2fc00006400780b */ /* 0x000fe20003fae000 */
[----:B------:R-:W-:Y:S01]  /*50a0*/  HGMMA.64x16x16.F32 R88, R24, gdesc[UR4].tnspB, R88, gsb0 ;  /* 0x4020000418587df0 */ /* 0x000fe20008000858 */
[----:B------:R-:W-:Y:S01]  /*50b0*/  UMOV UR7, 0xc0000010 ;  /* 0xc000001000077882 */ /* 0x000fe20000000000 */
[----:B------:R-:W2:Y:S02]  /*50c0*/  MUFU.EX2 R51, R47 ;  /* 0x0000002f00337308 */ /* 0x000ea40000000800 */
[----:B------:R-:W-:-:S06]  /*50d0*/  @!P4 FMUL R50, R50, 0.5 ;  /* 0x3f0000003232c820 */ /* 0x000fcc0000400000 */
[----:B------:R-:W3:Y:S01]  /*50e0*/  MUFU.EX2 R50, R50 ;  /* 0x0000003200327308 */ /* 0x000ee20000000800 */
[----:B-1----:R-:W-:Y:S01]  /*50f0*/  @!P6 FMUL R46, R46, R46 ;  /* 0x0000002e2e2ee220 */ /* 0x002fe20000400000 */
[----:B------:R-:W-:Y:S01]  /*5100*/  FSETP.GEU.AND P6, PT, R55, -126, PT ;  /* 0xc2fc00003700780b */ /* 0x000fe20003fce000 */
[----:B------:R-:W-:-:S05]  /*5110*/  @!P5 FMUL R100, R100, 0.5 ;  /* 0x3f0000006464d820 */ /* 0x000fca0000400000 */
[----:B------:R-:W1:Y:S01]  /*5120*/  MUFU.EX2 R47, R100 ;  /* 0x00000064002f7308 */ /* 0x000e620000000800 */
[----:B--2---:R-:W-:Y:S01]  /*5130*/  @!P3 FMUL R51, R51, R51 ;  /* 0x000000333333b220 */ /* 0x004fe20000400000 */
[----:B------:R-:W-:-:S05]  /*5140*/  FSETP.GEU.AND P3, PT, R54, -126, PT ;  /* 0xc2fc00003600780b */ /* 0x000fca0003f6e000 */
[----:B------:R-:W-:Y:S01]  /*5150*/  @!P6 FMUL R55, R55, 0.5 ;  /* 0x3f0000003737e820 */ /* 0x000fe20000400000 */
[----:B---3--:R-:W-:Y:S01]  /*5160*/  @!P4 FMUL R50, R50, R50 ;  /* 0x000000323232c220 */ /* 0x008fe20000400000 */
[----:B------:R-:W-:Y:S02]  /*5170*/  FSETP.GEU.AND P4, PT, R49, -126, PT ;  /* 0xc2fc00003100780b */ /* 0x000fe40003f8e000 */
[----:B------:R-:W2:Y:S04]  /*5180*/  MUFU.EX2 R48, R55 ;  /* 0x0000003700307308 */ /* 0x000ea80000000800 */
[----:B------:R-:W-:Y:S01]  /*5190*/  @!P3 FMUL R54, R54, 0.5 ;  /* 0x3f0000003636b820 */ /* 0x000fe20000400000 */
[----:B-1----:R-:W-:Y:S01]  /*51a0*/  @!P5 FMUL R47, R47, R47 ;  /* 0x0000002f2f2fd220 */ /* 0x002fe20000400000 */
[----:B------:R-:W-:-:S04]  /*51b0*/  FSETP.GEU.AND P5, PT, R31, -126, PT ;  /* 0xc2fc00001f00780b */ /* 0x000fc80003fae000 */
[----:B------:R-:W1:Y:S01]  /*51c0*/  MUFU.EX2 R54, R54 ;  /* 0x0000003600367308 */ /* 0x000e620000000800 */
[----:B------:R-:W-:Y:S02]  /*51d0*/  WARPGROUP.DEPBAR.LE gsb0, 0x0 ;  /* 0x00008000000079c5 */ /* 0x000fe40000010000 */
[----:B------:R-:W-:Y:S01]  /*51e0*/  WARPGROUP.ARRIVE ;  /* 0x00000000000079c5 */ /* 0x000fe20000000000 */
[----:B------:R-:W-:Y:S01]  /*51f0*/  @!P4 FMUL R49, R49, 0.5 ;  /* 0x3f0000003131c820 */ /* 0x000fe20000400000 */
[----:B--2---:R-:W-:Y:S01]  /*5200*/  @!P6 FMUL R48, R48, R48 ;  /* 0x000000303030e220 */ /* 0x004fe20000400000 */
[----:B------:R-:W-:-:S03]  /*5210*/  FSETP.GEU.AND P6, PT, R52, -126, PT ;  /* 0xc2fc00003400780b */ /* 0x000fc60003fce000 */
[----:B------:R-:W-:Y:S01]  /*5220*/  HGMMA.64x16x16.F32 R80, R24, gdesc[UR16].tnspB, R80, gsb0 ;  /* 0x4020001018507df0 */ /* 0x000fe20008000850 */
[----:B------:R-:W-:Y:S01]  /*5230*/  UIADD3 UR18, UR6, 0x220, URZ ;  /* 0x0000022006127890 */ /* 0x000fe2000fffe03f */
[----:B------:R-:W-:Y:S01]  /*5240*/  @!P5 FMUL R31, R31, 0.5 ;  /* 0x3f0000001f1fd820 */ /* 0x000fe20000400000 */
[----:B------:R-:W-:Y:S01]  /*5250*/  UMOV UR19, 0xc0000010 ;  /* 0xc000001000137882 */ /* 0x000fe20000000000 */
[----:B------:R-:W2:Y:S01]  /*5260*/  MUFU.EX2 R49, R49 ;  /* 0x0000003100317308 */ /* 0x000ea20000000800 */
[----:B-1----:R-:W-:Y:S01]  /*5270*/  @!P3 FMUL R54, R54, R54 ;  /* 0x000000363636b220 */ /* 0x002fe20000400000 */
[----:B------:R-:W-:-:S04]  /*5280*/  ISETP.NE.AND P3, PT, R6, 0x4, PT ;  /* 0x000000040600780c */ /* 0x000fc80003f65270 */
[----:B------:R-:W-:Y:S02]  /*5290*/  @!P6 FMUL R52, R52, 0.5 ;  /* 0x3f0000003434e820 */ /* 0x000fe40000400000 */
[----:B------:R-:W1:Y:S01]  /*52a0*/  MUFU.EX2 R13, R31 ;  /* 0x0000001f000d7308 */ /* 0x000e620000000800 */
[----:B------:R-:W-:-:S05]  /*52b0*/  SEL R6, R6, RZ, P3 ;  /* 0x000000ff06067207 */ /* 0x000fca0001800000 */
[C---:B------:R-:W-:Y:S02]  /*52c0*/  IMAD R10, R6.reuse, 0x8, R11 ;  /* 0x00000008060a7824 */ /* 0x040fe400078e020b */
[----:B------:R-:W3:Y:S01]  /*52d0*/  MUFU.EX2 R52, R52 ;  /* 0x0000003400347308 */ /* 0x000ee20000000800 */
[----:B--2---:R-:W-:Y:S01]  /*52e0*/  @!P4 FMUL R49, R49, R49 ;  /* 0x000000313131c220 */ /* 0x004fe20000400000 */
[C---:B------:R-:W-:Y:S01]  /*52f0*/  ISETP.NE.AND P4, PT, R21.reuse, 0x4, PT ;  /* 0x000000041500780c */ /* 0x040fe20003f85270 */
[----:B------:R-:W-:Y:S01]  /*5300*/  VIADD R6, R6, 0x1 ;  /* 0x0000000106067836 */ /* 0x000fe20000000000 */
[----:B------:R-:W-:Y:S02]  /*5310*/  PRMT R10, RZ, 0x654, R10 ;  /* 0x00000654ff0a7816 */ /* 0x000fe4000000000a */
[----:B------:R-:W-:Y:S02]  /*5320*/  SEL R21, R21, RZ, P4 ;  /* 0x000000ff15157207 */ /* 0x000fe40002000000 */
[----:B------:R-:W-:Y:S01]  /*5330*/  ISETP.NE.AND P3, PT, R6, 0x4, PT ;  /* 0x000000040600780c */ /* 0x000fe20003f65270 */
[----:B-1----:R-:W-:-:S03]  /*5340*/  @!P5 FMUL R13, R13, R13 ;  /* 0x0000000d0d0dd220 */ /* 0x002fc60000400000 */
[----:B------:R-:W-:Y:S01]  /*5350*/  SEL R6, R6, RZ, P3 ;  /* 0x000000ff06067207 */ /* 0x000fe20001800000 */
[----:B---3--:R-:W-:Y:S01]  /*5360*/  @!P6 FMUL R52, R52, R52 ;  /* 0x000000343434e220 */ /* 0x008fe20000400000 */
        /* <DEDUP_REMOVED lines=10> */
[----:B------:R-:W-:Y:S01]  /*5410*/  UIADD3 UR8, UR6, 0x40, URZ ;  /* 0x0000004006087890 */ /* 0x000fe2000fffe03f */
[----:B------:R-:W-:Y:S02]  /*5420*/  WARPGROUP.DEPBAR.LE gsb0, 0x0 ;  /* 0x00008000000079c5 */ /* 0x000fe40000010000 */
[----:B------:R-:W-:-:S06]  /*5430*/  WARPGROUP.ARRIVE ;  /* 0x00000000000079c5 */ /* 0x000fcc0000000000 */
[----:B------:R-:W-:Y:S03]  /*5440*/  HGMMA.64x16x16.F32 R56, R24, gdesc[UR32].tnspB, R56, gsb0 ;  /* 0x4020002018387df0 */ /* 0x000fe60008000838 */
[----:B------:R-:W-:Y:S02]  /*5450*/  WARPGROUP.DEPBAR.LE gsb0, 0x0 ;  /* 0x00008000000079c5 */ /* 0x000fe40000010000 */
[----:B------:R-:W-:Y:S01]  /*5460*/  F2FP.F16.F32.PACK_AB R25, R35, R34 ;  /* 0x000000222319723e */ /* 0x000fe200000000ff */
[----:B------:R-:W-:Y:S01]  /*5470*/  FADD R34, R99, R34 ;  /* 0x0000002263227221 */ /* 0x000fe20000000000 */
[----:B------:R-:W-:Y:S02]  /*5480*/  F2FP.F16.F32.PACK_AB R27, R39, R32 ;  /* 0x00000020271b723e */ /* 0x000fe400000000ff */
[----:B------:R-:W-:Y:S01]  /*5490*/  F2FP.F16.F32.PACK_AB R24, R103, R38 ;  /* 0x000000266718723e */ /* 0x000fe200000000ff */
[----:B------:R-:W-:Y:S01]  /*54a0*/  FADD R38, R29, R38 ;  /* 0x000000261d267221 */ /* 0x000fe20000000000 */
[----:B------:R-:W-:Y:S01]  /*54b0*/  F2FP.F16.F32.PACK_AB R26, R33, R42 ;  /* 0x0000002a211a723e */ /* 0x000fe200000000ff */
[----:B------:R-:W-:-:S02]  /*54c0*/  FADD R35, R34, R35 ;  /* 0x0000002322237221 */ /* 0x000fc40000000000 */
[----:B------:R-:W-:Y:S01]  /*54d0*/  FADD R103, R38, R103 ;  /* 0x0000006726677221 */ /* 0x000fe20000000000 */
[----:B------:R-:W-:Y:S01]  /*54e0*/  WARPGROUP.ARRIVE ;  /* 0x00000000000079c5 */ /* 0x000fe20000000000 */
[----:B------:R-:W-:Y:S02]  /*54f0*/  FADD R32, R35, R32 ;  /* 0x0000002023207221 */ /* 0x000fe40000000000 */
[----:B------:R-:W-:Y:S02]  /*5500*/  FADD R42, R103, R42 ;  /* 0x0000002a672a7221 */ /* 0x000fe40000000000 */
[----:B------:R-:W-:Y:S01]  /*5510*/  FADD R39, R32, R39 ;  /* 0x0000002720277221 */ /* 0x000fe20000000000 */
[----:B------:R-:W-:Y:S01]  /*5520*/  HGMMA.64x16x16.F32 R88, R24, gdesc[UR24].tnspB, R88, gsb0 ;  /* 0x4020001818587df0 */ /* 0x000fe20008000858 */
[----:B------:R-:W-:Y:S02]  /*5530*/  FADD R42, R42, R33 ;  /* 0x000000212a2a7221 */ /* 0x000fe40000000000 */
[----:B------:R-:W-:-:S02]  /*5540*/  WARPGROUP.DEPBAR.LE gsb0, 0x0 ;  /* 0x00008000000079c5 */ /* 0x000fc40000010000 */
[----:B------:R-:W-:-:S06]  /*5550*/  WARPGROUP.ARRIVE ;  /* 0x00000000000079c5 */ /* 0x000fcc0000000000 */
[----:B------:R-:W-:Y:S01]  /*5560*/  HGMMA.64x16x16.F32 R80, R24, gdesc[UR8].tnspB, R80, gsb0 ;  /* 0x4020000818507df0 */ /* 0x000fe20008000850 */
[----:B------:R-:W-:Y:S01]  /*5570*/  UMOV UR10, UR12 ;  /* 0x0000000c000a7c82 */ /* 0x000fe20008000000 */
[----:B------:R-:W-:Y:S01]  /*5580*/  UMOV UR11, 0xc0000010 ;  /* 0xc0000010000b7882 */ /* 0x000fe20000000000 */
[----:B------:R-:W-:Y:S01]  /*5590*/  UIADD3 UR12, UR6, 0x140, URZ ;  /* 0x00000140060c7890 */ /* 0x000fe2000fffe03f */
        /* <DEDUP_REMOVED lines=31> */
[----:B------:R-:W-:Y:S01]  /*5790*/  UMOV UR19, 0xc0000010 ;  /* 0xc000001000137882 */ /* 0x000fe20000000000 */
[----:B------:R-:W-:-:S04]  /*57a0*/  FADD R45, R45, R46 ;  /* 0x0000002e2d2d7221 */ /* 0x000fc80000000000 */
[----:B------:R-:W-:-:S04]  /*57b0*/  FADD R45, R45, R54 ;  /* 0x000000362d2d7221 */ /* 0x000fc80000000000 */
[----:B------:R-:W-:Y:S01]  /*57c0*/  FADD R45, R45, R49 ;  /* 0x000000312d2d7221 */ /* 0x000fe20000000000 */
        /* <DEDUP_REMOVED lines=35> */
[----:B------:R-:W-:-:S05]  /*5a00*/  FADD R13, R52, R13 ;  /* 0x0000000d340d7221 */ /* 0x000fca0000000000 */
        /* <DEDUP_REMOVED lines=15> */
[----:B------:R-:W-:-:S06]  /*5b00*/  WARPGROUP.ARRIVE ;  /* 0x00000000000079c5 */ /* 0x000fcc0000000000 */
[----:B------:R-:W-:Y:S03]  /*5b10*/  HGMMA.64x16x16.F32 R56, R24, gdesc[UR4].tnspB, R56, gsb0 ;  /* 0x4020000418387df0 */ /* 0x000fe60008000838 */
[----:B------:R-:W-:Y:S02]  /*5b20*/  WARPGROUP.DEPBAR.LE gsb0, 0x0 ;  /* 0x00008000000079c5 */ /* 0x000fe40000010000 */
[----:B------:R1:W-:Y:S02]  /*5b30*/  SYNCS.ARRIVE.TRANS64.RED.A1T0 RZ, [R10+URZ], RZ ;  /* 0x000000ff0aff79a7 */ /* 0x0003e4000810043f */
[----:B-1----:R-:W-:-:S04]  /*5b40*/  SEL R10, RZ, 0x1, P4 ;  /* 0x00000001ff0a7807 */ /* 0x002fc80002000000 */
[----:B------:R-:W-:Y:S01]  /*5b50*/  LOP3.LUT R3, R3, R10, RZ, 0x3c, !PT ;  /* 0x0000000a03037212 */ /* 0x000fe200078e3cff */
[----:B------:R-:W-:Y:S01]  /*5b60*/  FADD R10, R47, R48 ;  /* 0x000000302f0a7221 */ /* 0x000fe20000000000 */
[----:B------:R-:W-:Y:S06]  /*5b70*/  @P2 BRA `(.L_x_31) ;  /* 0x0000000400002947 */ /* 0x000fec0003800000 */
[----:B------:R-:W-:Y:S01]  /*5b80*/  ISETP.LT.OR P2, PT, R7, 0x1, !P0 ;  /* 0x000000010700780c */ /* 0x000fe20004741670 */
[----:B------:R-:W-:-:S12]  /*5b90*/  BSSY B0, `(.L_x_32) ;  /* 0x000003d000007945 */ /* 0x000fd80003800000 */
[----:B------:R-:W-:Y:S05]  /*5ba0*/  @P2 BRA `(.L_x_33) ;  /* 0x0000000000ec2947 */ /* 0x000fea0003800000 */
[----:B------:R-:W-:Y:S01]  /*5bb0*/  IMAD R20, R5, 0x8, R2 ;  /* 0x0000000805147824 */ /* 0x000fe200078e0202 */
[----:B------:R-:W-:Y:S02]  /*5bc0*/  SHF.L.U32 R23, R4, 0x1f, RZ ;  /* 0x0000001f04177819 */ /* 0x000fe400000006ff */
[----:B------:R-:W-:Y:S02]  /*5bd0*/  ISETP.NE.AND P3, PT, R0, RZ, PT ;  /* 0x000000ff0000720c */ /* 0x000fe40003f65270 */
[----:B------:R-:W1:Y:S02]  /*5be0*/  SYNCS.PHASECHK.TRANS64.TRYWAIT P2, [R20+URZ+0xc820], R23 ;  /* 0x00c82017140075a7 */ /* 0x000e64000804017f */
[----:B-1----:R-:W-:Y:S09]  /*5bf0*/  @!P2 BRA `(.L_x_34) ;  /* 0x0000004c002ca947 */ /* 0x002ff20003800000 */
.L_x_89:
[----:B------:R-:W-:Y:S05]  /*5c00*/  @P3 BRA `(.L_x_35) ;  /* 0x0000000000143947 */ /* 0x000fea0003800000 */
[----:B------:R-:W-:Y:S02]  /*5c10*/  LOP3.LUT P2, RZ, R16, 0x1f, RZ, 0xc0, !PT ;  /* 0x0000001f10ff7812 */ /* 0x000fe4000784c0ff */
[----:B-1----:R-:W-:-:S04]  /*5c20*/  MOV R23, 0x2800 ;  /* 0x0000280000177802 */ /* 0x002fc80000000f00 */
[----:B------:R2:W-:Y:S07]  /*5c30*/  SYNCS.ARRIVE.TRANS64 RZ, [R20+URZ+0xc800], R23 ;  /* 0x00c8001714ff79a7 */ /* 0x0005ee000800003f */
[----:B------:R-:W-:Y:S05]  /*5c40*/  @!P2 BRA `(.L_x_35) ;  /* 0x000000000004a947 */ /* 0x000fea0003800000 */
[----:B------:R-:W-:Y:S01]  /*5c50*/  BPT.TRAP 0x1 ;  /* 0x000000040000795c */ /* 0x000fe20000300000 */
.L_x_35:
[C---:B------:R-:W-:Y:S01]  /*5c60*/  IMAD R22, R5.reuse, 0x2800, R2 ;  /* 0x0000280005167824 */ /* 0x040fe200078e0202 */
        /* <DEDUP_REMOVED lines=47> */
.L_x_33:
[----:B------:R-:W-:Y:S05]  /*5f60*/  BSYNC B0 ;  /* 0x0000000000007941 */ /* 0x000fea0003800000 */
.L_x_32:
[----:B------:R-:W-:-:S07]  /*5f70*/  IADD3 R7, R7, -0x1, RZ ;  /* 0xffffffff07077810 */ /* 0x000fce0007ffe0ff */
.L_x_31:
[----:B------:R-:W-:Y:S01]  /*5f80*/  VIADD R12, R12, 0x40 ;  /* 0x000000400c0c7836 */ /* 0x000fe20000000000 */
[----:B------:R-:W-:Y:S01]  /*5f90*/  MOV R97, R18 ;  /* 0x0000001200617202 */ /* 0x000fe20000000f00 */
[----:B------:R-:W-:Y:S01]  /*5fa0*/  IMAD.MOV.U32 R23, RZ, RZ, R17 ;  /* 0x000000ffff177224 */ /* 0x000fe200078e0011 */
[----:B------:R-:W-:Y:S06]  /*5fb0*/  @P1 BRA `(.L_x_36) ;  /* 0xffffffd800601947 */ /* 0x000fec000383ffff */
.L_x_24:
[----:B------:R-:W-:-:S13]  /*5fc0*/  ISETP.GE.AND P1, PT, R19, 0x1, PT ;  /* 0x000000011300780c */ /* 0x000fda0003f26270 */
[----:B------:R-:W-:Y:S05]  /*5fd0*/  @!P1 BRA `(.L_x_37) ;  /* 0x0000002c00449947 */ /* 0x000fea0003800000 */
[----:B------:R-:W-:Y:S01]  /*5fe0*/  IMAD.MOV.U32 R99, RZ, RZ, R17 ;  /* 0x000000ffff637224 */ /* 0x000fe200078e0011 */
[----:B------:R-:W-:Y:S01]  /*5ff0*/  LOP3.LUT R96, R16, 0x1f, RZ, 0xc0, !PT ;  /* 0x0000001f10607812 */ /* 0x000fe200078ec0ff */
[----:B------:R-:W-:-:S07]  /*6000*/  IMAD.MOV.U32 R97, RZ, RZ, R18 ;  /* 0x000000ffff617224 */ /* 0x000fce00078e0012 */
.L_x_50:
[----:B------:R-:W-:Y:S01]  /*6010*/  LEA R18, R21, R2, 0x3 ;  /* 0x0000000215127211 */ /* 0x000fe200078e18ff */
[----:B------:R-:W-:Y:S05]  /*6020*/  YIELD ;  /* 0x0000000000007946 */ /* 0x000fea0003800000 */
[----:B------:R-:W-:-:S04]  /*6030*/  SHF.L.U32 R17, R3, 0x1f, RZ ;  /* 0x0000001f03117819 */ /* 0x000fc800000006ff */
[----:B------:R-:W2:Y:S02]  /*6040*/  SYNCS.PHASECHK.TRANS64.TRYWAIT P1, [R18+URZ+0xc800], R17 ;  /* 0x00c80011120075a7 */ /* 0x000ea4000802017f */
[----:B--2---:R-:W-:Y:S05]  /*6050*/  @!P1 BRA `(.L_x_38) ;  /* 0x0000004800289947 */ /* 0x004fea0003800000 */
.L_x_90:
[----:B------:R-:W-:Y:S05]  /*6060*/  WARPSYNC.ALL ;  /* 0x0000000000007948 */ /* 0x000fea0003800000 */
[----:B------:R-:W-:Y:S01]  /*6070*/  IMAD.U32 R22, RZ, RZ, UR30 ;  /* 0x0000001eff167e24 */ /* 0x000fe2000f8e00ff */
[----:B------:R-:W-:Y:S01]  /*6080*/  R2UR UR8, R14 ;  /* 0x000000000e0872ca */ /* 0x000fe200000e0000 */
[----:B------:R-:W-:Y:S01]  /*6090*/  IMAD.MOV.U32 R23, RZ, RZ, -0x3ffffff0 ;  /* 0xc0000010ff177424 */ /* 0x000fe200078e00ff */
[----:B------:R-:W-:Y:S01]  /*60a0*/  R2UR UR9, R15 ;  /* 0x000000000f0972ca */ /* 0x000fe200000e0000 */
[----:B------:R-:W-:Y:S01]  /*60b0*/  IMAD R22, R21, 0x280, R22 ;  /* 0x0000028015167824 */ /* 0x000fe200078e0216 */
[----:B-1----:R-:W-:Y:S01]  /*60c0*/  WARPGROUP.ARRIVE ;  /* 0x00000000000079c5 */ /* 0x002fe20000000000 */
[----:B------:R-:W-:Y:S01]  /*60d0*/  IMAD.MOV.U32 R101, RZ, RZ, -0x3ffffff0 ;  /* 0xc0000010ff657424 */ /* 0x000fe200078e00ff */
[----:B------:R-:W-:Y:S01]  /*60e0*/  R2UR UR11, R23 ;  /* 0x00000000170b72ca */ /* 0x000fe200000e0000 */
[----:B------:R-:W-:Y:S01]  /*60f0*/  IMAD.MOV.U32 R23, RZ, RZ, -0x3ffffff0 ;  /* 0xc0000010ff177424 */ /* 0x000fe200078e00ff */
[----:B------:R-:W-:-:S02]  /*6100*/  R2UR UR10, R22 ;  /* 0x00000000160a72ca */ /* 0x000fc400000e0000 */
[----:B------:R-:W-:Y:S02]  /*6110*/  IADD3 R100, R22, 0x80, RZ ;  /* 0x0000008016647810 */ /* 0x000fe40007ffe0ff */
[----:B------:R-:W-:Y:S02]  /*6120*/  R2UR UR59, R101 ;  /* 0x00000000653b72ca */ /* 0x000fe400000e0000 */
[----:B------:R-:W-:Y:S01]  /*6130*/  R2UR UR58, R100 ;  /* 0x00000000643a72ca */ /* 0x000fe200000e0000 */
[----:B------:R-:W-:Y:S01]  /*6140*/  VIADD R100, R22, 0x100 ;  /* 0x0000010016647836 */ /* 0x000fe20000000000 */
[----:B------:R-:W-:Y:S02]  /*6150*/  MOV R101, 0xc0000010 ;  /* 0xc000001000657802 */ /* 0x000fe40000000f00 */
[----:B------:R-:W-:Y:S02]  /*6160*/  R2UR UR7, R23 ;  /* 0x00000000170772ca */ /* 0x000fe400000e0000 */
[----:B------:R-:W-:Y:S01]  /*6170*/  R2UR UR54, R100 ;  /* 0x00000000643672ca */ /* 0x000fe200000e0000 */
[----:B------:R-:W-:Y:S01]  /*6180*/  HGMMA.64x64x16.F32 R24, gdesc[UR8], RZ, !UPT, gsb0 ;  /* 0x00e00000081879f0 */ /* 0x000fe2000c0008ff */
[----:B------:R-:W-:Y:S01]  /*6190*/  R2UR UR55, R101 ;  /* 0x00000000653772ca */ /* 0x000fe200000e0000 */
[C---:B------:R-:W-:Y:S01]  /*61a0*/  VIADD R100, R22.reuse, 0x180 ;  /* 0x0000018016647836 */ /* 0x040fe20000000000 */
[----:B------:R-:W-:Y:S01]  /*61b0*/  IADD3 R22, R22, 0x200, RZ ;  /* 0x0000020016167810 */ /* 0x000fe20007ffe0ff */
[----:B------:R-:W-:Y:S01]  /*61c0*/  IMAD.MOV.U32 R101, RZ, RZ, -0x3ffffff0 ;  /* 0xc0000010ff657424 */ /* 0x000fe200078e00ff */
[----:B------:R-:W-:-:S02]  /*61d0*/  ISETP.NE.AND P1, PT, R9, RZ, PT ;  /* 0x000000ff0900720c */ /* 0x000fc40003f25270 */
[----:B------:R-:W-:Y:S02]  /*61e0*/  R2UR UR50, R100 ;  /* 0x00000000643272ca */ /* 0x000fe400000e0000 */
[----:B------:R-:W-:Y:S02]  /*61f0*/  R2UR UR51, R101 ;  /* 0x00000000653372ca */ /* 0x000fe400000e0000 */
[----:B------:R-:W-:Y:S01]  /*6200*/  R2UR UR6, R22 ;  /* 0x00000000160672ca */ /* 0x000fe200000e0000 */
        /* <DEDUP_REMOVED lines=16> */
[----:B--2---:R-:W-:Y:S01]  /*6310*/  IMAD R17, R5, 0x8, R2 ;  /* 0x0000000805117824 */ /* 0x004fe200078e0202 */
[----:B------:R-:W-:Y:S02]  /*6320*/  SHF.L.U32 R18, R4, 0x1f, RZ ;  /* 0x0000001f04127819 */ /* 0x000fe400000006ff */
[----:B------:R-:W-:Y:S02]  /*6330*/  ISETP.NE.AND P3, PT, R0, RZ, PT ;  /* 0x000000ff0000720c */ /* 0x000fe40003f65270 */
[----:B------:R-:W1:Y:S02]  /*6340*/  SYNCS.PHASECHK.TRANS64.TRYWAIT P2, [R17+URZ+0xc820], R18 ;  /* 0x00c82012110075a7 */ /* 0x000e64000804017f */
[----:B-1----:R-:W-:Y:S09]  /*6350*/  @!P2 BRA `(.L_x_41) ;  /* 0x00000044007ca947 */ /* 0x002ff20003800000 */
.L_x_91:
[----:B------:R-:W-:Y:S05]  /*6360*/  @P3 BRA `(.L_x_42) ;  /* 0x0000000000143947 */ /* 0x000fea0003800000 */
[----:B------:R-:W-:Y:S02]  /*6370*/  ISETP.NE.AND P2, PT, R96, RZ, PT ;  /* 0x000000ff6000720c */ /* 0x000fe40003f45270 */
[----:B-1----:R-:W-:-:S04]  /*6380*/  MOV R18, 0x2800 ;  /* 0x0000280000127802 */ /* 0x002fc80000000f00 */
[----:B------:R2:W-:Y:S07]  /*6390*/  SYNCS.ARRIVE.TRANS64 RZ, [R17+URZ+0xc800], R18 ;  /* 0x00c8001211ff79a7 */ /* 0x0005ee000800003f */
[----:B------:R-:W-:Y:S05]  /*63a0*/  @!P2 BRA `(.L_x_42) ;  /* 0x000000000004a947 */ /* 0x000fea0003800000 */
[----:B------:R-:W-:Y:S01]  /*63b0*/  BPT.TRAP 0x1 ;  /* 0x000000040000795c */ /* 0x000fe20000300000 */
.L_x_42:
[----:B-12---:R-:W-:Y:S01]  /*63c0*/  IMAD R18, R5, 0x2800, R2 ;  /* 0x0000280005127824 */ /* 0x006fe200078e0202 */
        /* <DEDUP_REMOVED lines=8> */
[----:B------:R-:W-:Y:S01]  /*6450*/  VIADD R5, R5, 0x1 ;  /* 0x0000000105057836 */ /* 0x000fe20000000000 */
[----:B------:R-:W-:Y:S01]  /*6460*/  UMOV UR42, URZ ;  /* 0x0000003f002a7c82 */ /* 0x000fe20008000000 */
[----:B------:R-:W-:Y:S01]  /*6470*/  UMOV UR34, 0x10 ;  /* 0x0000001000227882 */ /* 0x000fe20000000000 */
[----:B------:R-:W-:Y:S01]  /*6480*/  UMOV UR36, UR44 ;  /* 0x0000002c00247c82 */ /* 0x000fe20008000000 */
[----:B------:R-:W-:Y:S01]  /*6490*/  UMOV UR37, UR45 ;  /* 0x0000002d00257c82 */ /* 0x000fe20008000000 */
        /* <DEDUP_REMOVED lines=34> */
.L_x_40:
[----:B------:R-:W-:-:S07]  /*66c0*/  VIADD R7, R7, 0xffffffff ;  /* 0xffffffff07077836 */ /* 0x000fce0000000000 */
.L_x_39:
[----:B------:R-:W-:Y:S01]  /*66d0*/  IADD3 R21, R21, 0x1, RZ ;  /* 0x0000000115157810 */ /* 0x000fe20007ffe0ff */
[----:B------:R-:W-:Y:S05]  /*66e0*/  WARPSYNC.ALL ;  /* 0x0000000000007948 */ /* 0x000fea0003800000 */
[----:B------:R-:W-:-:S04]  /*66f0*/  ISETP.NE.AND P2, PT, R21, 0x4, PT ;  /* 0x000000041500780c */ /* 0x000fc80003f45270 */
[----:B--2---:R-:W-:Y:S02]  /*6700*/  SEL R18, RZ, 0x1, P2 ;  /* 0x00000001ff127807 */ /* 0x004fe40001000000 */
[----:B------:R-:W-:Y:S02]  /*6710*/  SEL R21, R21, RZ, P2 ;  /* 0x000000ff15157207 */ /* 0x000fe40001000000 */
[----:B------:R-:W-:Y:S01]  /*6720*/  LOP3.LUT R3, R3, R18, RZ, 0x3c, !PT ;  /* 0x0000001203037212 */ /* 0x000fe200078e3cff */
[C---:B------:R-:W-:Y:S01]  /*6730*/  VIADD R17, R12.reuse, 0x1 ;  /* 0x000000010c117836 */ /* 0x040fe20000000000 */
[C---:B------:R-:W-:Y:S01]  /*6740*/  IADD3 R20, R12.reuse, 0x9, RZ ;  /* 0x000000090c147810 */ /* 0x040fe20007ffe0ff */
[C---:B------:R-:W-:Y:S01]  /*6750*/  VIADD R18, R12.reuse, 0x8 ;  /* 0x000000080c127836 */ /* 0x040fe20000000000 */
[C---:B------:R-:W-:Y:S01]  /*6760*/  ISETP.GE.AND P6, PT, R12.reuse, UR15, PT ;  /* 0x0000000f0c007c0c */ /* 0x040fe2000bfc6270 */
[----:B------:R-:W-:Y:S01]  /*6770*/  IMAD R110, R21, 0x8, R2 ;  /* 0x00000008156e7824 */ /* 0x000fe200078e0202 */
[----:B------:R-:W-:Y:S01]  /*6780*/  ISETP.GE.AND P5, PT, R17, UR15, PT ;  /* 0x0000000f11007c0c */ /* 0x000fe2000bfa6270 */
[----:B------:R-:W-:Y:S01]  /*6790*/  VIADD R17, R12, 0x10 ;  /* 0x000000100c117836 */ /* 0x000fe20000000000 */
[----:B------:R-:W-:Y:S01]  /*67a0*/  ISETP.GE.AND P2, PT, R18, UR15, PT ;  /* 0x0000000f12007c0c */ /* 0x000fe2000bf46270 */
[----:B------:R-:W-:Y:S01]  /*67b0*/  BSSY B0, `(.L_x_43) ;  /* 0x000007c000007945 */ /* 0x000fe20003800000 */
[----:B------:R-:W-:-:S02]  /*67c0*/  ISETP.GE.AND P4, PT, R20, UR15, PT ;  /* 0x0000000f14007c0c */ /* 0x000fc4000bf86270 */
[----:B------:R-:W-:Y:S01]  /*67d0*/  ISETP.GE.AND P3, PT, R17, UR15, PT ;  /* 0x0000000f11007c0c */ /* 0x000fe2000bf66270 */
[C---:B------:R-:W-:Y:S01]  /*67e0*/  VIADD R17, R12.reuse, 0x11 ;  /* 0x000000110c117836 */ /* 0x040fe20000000000 */
[----:B------:R-:W-:Y:S02]  /*67f0*/  IADD3 R18, R12, 0x18, RZ ;  /* 0x000000180c127810 */ /* 0x000fe40007ffe0ff */
[----:B------:R-:W-:Y:S01]  /*6800*/  FSEL R20, R24, -INF , !P6 ;  /* 0xff80000018147808 */ /* 0x000fe20007000000 */
[----:B------:R-:W-:Y:S01]  /*6810*/  VIADD R24, R12, 0x29 ;  /* 0x000000290c187836 */ /* 0x000fe20000000000 */
[----:B------:R-:W-:Y:S02]  /*6820*/  FSEL R98, R26, -INF , !P6 ;  /* 0xff8000001a627808 */ /* 0x000fe40007000000 */
[----:B------:R-:W-:Y:S01]  /*6830*/  ISETP.GE.AND P6, PT, R17, UR15, PT ;  /* 0x0000000f11007c0c */ /* 0x000fe2000bfc6270 */
[----:B------:R-:W-:Y:S01]  /*6840*/  VIADD R17, R12, 0x19 ;  /* 0x000000190c117836 */ /* 0x000fe20000000000 */
[----:B------:R-:W-:-:S02]  /*6850*/  FSEL R22, R25, -INF , !P5 ;  /* 0xff80000019167808 */ /* 0x000fc40006800000 */
[----:B------:R-:W-:Y:S02]  /*6860*/  FSEL R103, R27, -INF , !P5 ;  /* 0xff8000001b677808 */ /* 0x000fe40006800000 */
[----:B------:R-:W-:Y:S01]  /*6870*/  ISETP.GE.AND P5, PT, R18, UR15, PT ;  /* 0x0000000f12007c0c */ /* 0x000fe2000bfa6270 */
[----:B------:R-:W-:Y:S01]  /*6880*/  VIADD R18, R12, 0x20 ;  /* 0x000000200c127836 */ /* 0x000fe20000000000 */
[----:B------:R-:W-:Y:S02]  /*6890*/  FSEL R28, R28, -INF , !P2 ;  /* 0xff8000001c1c7808 */ /* 0x000fe40005000000 */
[----:B------:R-:W-:Y:S01]  /*68a0*/  FSEL R105, R30, -INF , !P2 ;  /* 0xff8000001e697808 */ /* 0x000fe20005000000 */
[----:B------:R-:W-:Y:S01]  /*68b0*/  VIADD R30, R12, 0x31 ;  /* 0x000000310c1e7836 */ /* 0x000fe20000000000 */
[----:B------:R-:W-:Y:S02]  /*68c0*/  ISETP.GE.AND P2, PT, R17, UR15, PT ;  /* 0x0000000f11007c0c */ /* 0x000fe4000bf46270 */
[----:B------:R-:W-:-:S02]  /*68d0*/  FSEL R29, R29, -INF , !P4 ;  /* 0xff8000001d1d7808 */ /* 0x000fc40006000000 */
[----:B------:R-:W-:Y:S02]  /*68e0*/  FSEL R31, R31, -INF , !P4 ;  /* 0xff8000001f1f7808 */ /* 0x000fe40006000000 */
[----:B------:R-:W-:Y:S02]  /*68f0*/  IADD3 R17, R12, 0x21, RZ ;  /* 0x000000210c117810 */ /* 0x000fe40007ffe0ff */
[----:B------:R-:W-:Y:S01]  /*6900*/  ISETP.GE.AND P4, PT, R18, UR15, PT ;  /* 0x0000000f12007c0c */ /* 0x000fe2000bf86270 */
[----:B------:R-:W-:Y:S01]  /*6910*/  VIADD R18, R12, 0x28 ;  /* 0x000000280c127836 */ /* 0x000fe20000000000 */
[----:B------:R-:W-:Y:S02]  /*6920*/  FSEL R32, R32, -INF , !P3 ;  /* 0xff80000020207808 */ /* 0x000fe40005800000 */
[----:B------:R-:W-:Y:S02]  /*6930*/  FSEL R34, R34, -INF , !P3 ;  /* 0xff80000022227808 */ /* 0x000fe40005800000 */
[----:B------:R-:W-:-:S02]  /*6940*/  ISETP.GE.AND P3, PT, R17, UR15, PT ;  /* 0x0000000f11007c0c */ /* 0x000fc4000bf66270 */
[----:B------:R-:W-:Y:S02]  /*6950*/  FMNMX R17, R20, R99, !PT ;  /* 0x0000006314117209 */ /* 0x000fe40007800000 */
[----:B------:R-:W-:Y:S02]  /*6960*/  FSEL R33, R33, -INF , !P6 ;  /* 0xff80000021217808 */ /* 0x000fe40007000000 */
[----:B------:R-:W-:Y:S02]  /*6970*/  FSEL R35, R35, -INF , !P6 ;  /* 0xff80000023237808 */ /* 0x000fe40007000000 */
[----:B------:R-:W-:Y:S02]  /*6980*/  ISETP.GE.AND P6, PT, R18, UR15, PT ;  /* 0x0000000f12007c0c */ /* 0x000fe4000bfc6270 */
        /* <DEDUP_REMOVED lines=9> */
[----:B------:R-:W-:Y:S02]  /*6a20*/  FSEL R36, R36, -INF , !P5 ;  /* 0xff80000024247808 */ /* 0x000fe40006800000 */
[----:B------:R-:W-:Y:S01]  /*6a30*/  FMNMX R17, R33, R18, !PT ;  /* 0x0000001221117209 */ /* 0x000fe20007800000 */
[----:B------:R-:W-:Y:S01]  /*6a40*/  VIADD R18, R12, 0x38 ;  /* 0x000000380c127836 */ /* 0x000fe20000000000 */
[----:B------:R-:W-:Y:S02]  /*6a50*/  FSEL R23, R38, -INF , !P5 ;  /* 0xff80000026177808 */ /* 0x000fe40006800000 */
[----:B------:R-:W-:Y:S02]  /*6a60*/  IADD3 R25, R12, 0x30, RZ ;  /* 0x000000300c197810 */ /* 0x000fe40007ffe0ff */
[----:B------:R-:W-:-:S02]  /*6a70*/  FMNMX R26, R35, R26, !PT ;  /* 0x0000001a231a7209 */ /* 0x000fc40007800000 */
[----:B------:R-:W-:Y:S02]  /*6a80*/  FSEL R102, R37, -INF , !P2 ;  /* 0xff80000025667808 */ /* 0x000fe40005000000 */
[----:B------:R-:W-:Y:S02]  /*6a90*/  FMNMX R17, R36, R17, !PT ;  /* 0x0000001124117209 */ /* 0x000fe40007800000 */
[----:B------:R-:W-:Y:S02]  /*6aa0*/  ISETP.GE.AND P5, PT, R24, UR15, PT ;  /* 0x0000000f18007c0c */ /* 0x000fe4000bfa6270 */
[----:B------:R-:W-:Y:S02]  /*6ab0*/  FSEL R24, R39, -INF , !P2 ;  /* 0xff80000027187808 */ /* 0x000fe40005000000 */
[----:B------:R-:W-:Y:S02]  /*6ac0*/  ISETP.GE.AND P2, PT, R25, UR15, PT ;  /* 0x0000000f19007c0c */ /* 0x000fe4000bf46270 */
[----:B------:R-:W-:-:S02]  /*6ad0*/  FMNMX R27, R23, R26, !PT ;  /* 0x0000001a171b7209 */ /* 0x000fc40007800000 */
[----:B------:R-:W-:Y:S01]  /*6ae0*/  FSEL R104, R40, -INF , !P4 ;  /* 0xff80000028687808 */ /* 0x000fe20006000000 */
[----:B------:R-:W-:Y:S01]  /*6af0*/  IMAD R40, R6, 0x8, R11 ;  /* 0x0000000806287824 */ /* 0x000fe200078e020b */
[----:B------:R-:W-:Y:S02]  /*6b00*/  FSEL R25, R42, -INF , !P4 ;  /* 0xff8000002a197808 */ /* 0x000fe40006000000 */
[----:B------:R-:W-:Y:S02]  /*6b10*/  FMNMX R17, R102, R17, !PT ;  /* 0x0000001166117209 */ /* 0x000fe40007800000 */
[----:B------:R-:W-:Y:S02]  /*6b20*/  FSEL R42, R41, -INF , !P3 ;  /* 0xff800000292a7808 */ /* 0x000fe40005800000 */
[----:B------:R-:W-:Y:S02]  /*6b30*/  FSEL R43, R43, -INF , !P3 ;  /* 0xff8000002b2b7808 */ /* 0x000fe40005800000 */
[----:B------:R-:W-:-:S02]  /*6b40*/  ISETP.GE.AND P3, PT, R18, UR15, PT ;  /* 0x0000000f12007c0c */ /* 0x000fc4000bf66270 */
[----:B------:R-:W-:Y:S02]  /*6b50*/  FMNMX R18, R24, R27, !PT ;  /* 0x0000001b18127209 */ /* 0x000fe40007800000 */
[----:B------:R-:W-:Y:S02]  /*6b60*/  FMNMX R17, R104, R17, !PT ;  /* 0x0000001168117209 */ /* 0x000fe40007800000 */
[----:B------:R-:W-:Y:S02]  /*6b70*/  FMNMX R18, R25, R18, !PT ;  /* 0x0000001219127209 */ /* 0x000fe40007800000 */
[----:B------:R-:W-:Y:S02]  /*6b80*/  FSEL R106, R44, -INF , !P6 ;  /* 0xff8000002c6a7808 */ /* 0x000fe40007000000 */
[----:B------:R-:W-:Y:S02]  /*6b90*/  FMNMX R17, R42, R17, !PT ;  /* 0x000000112a117209 */ /* 0x000fe40007800000 */
[----:B------:R-:W-:-:S02]  /*6ba0*/  IADD3 R26, R12, 0x39, RZ ;  /* 0x000000390c1a7810 */ /* 0x000fc40007ffe0ff */
[----:B------:R-:W-:Y:S02]  /*6bb0*/  FSEL R101, R46, -INF , !P6 ;  /* 0xff8000002e657808 */ /* 0x000fe40007000000 */
[----:B------:R-:W-:Y:S02]  /*6bc0*/  FMNMX R18, R43, R18, !PT ;  /* 0x000000122b127209 */ /* 0x000fe40007800000 */
[----:B------:R-:W-:Y:S02]  /*6bd0*/  FSEL R46, R45, -INF , !P5 ;  /* 0xff8000002d2e7808 */ /* 0x000fe40006800000 */
[----:B------:R-:W-:Y:S02]  /*6be0*/  FMNMX R17, R106, R17, !PT ;  /* 0x000000116a117209 */ /* 0x000fe40007800000 */
[----:B------:R-:W-:Y:S02]  /*6bf0*/  ISETP.GE.AND P6, PT, R26, UR15, PT ;  /* 0x0000000f1a007c0c */ /* 0x000fe4000bfc6270 */
[----:B------:R-:W-:-:S02]  /*6c00*/  FSEL R47, R47, -INF , !P5 ;  /* 0xff8000002f2f7808 */ /* 0x000fc40006800000 */
[----:B------:R-:W-:Y:S02]  /*6c10*/  FMNMX R26, R101, R18, !PT ;  /* 0x00000012651a7209 */ /* 0x000fe40007800000 */
[----:B------:R-:W-:Y:S02]  /*6c20*/  ISETP.GE.AND P4, PT, R30, UR15, PT ;  /* 0x0000000f1e007c0c */ /* 0x000fe4000bf86270 */
[----:B------:R-:W-:Y:S02]  /*6c30*/  FSEL R107, R48, -INF , !P2 ;  /* 0xff800000306b7808 */ /* 0x000fe40005000000 */
[----:B------:R-:W-:Y:S02]  /*6c40*/  FMNMX R18, R46, R17, !PT ;  /* 0x000000112e127209 */ /* 0x000fe40007800000 */
[----:B------:R-:W-:Y:S02]  /*6c50*/  FSEL R50, R50, -INF , !P2 ;  /* 0xff80000032327808 */ /* 0x000fe40005000000 */
[----:B------:R-:W-:-:S02]  /*6c60*/  FMNMX R17, R47, R26, !PT ;  /* 0x0000001a2f117209 */ /* 0x000fc40007800000 */
[----:B------:R-:W-:Y:S02]  /*6c70*/  FSEL R49, R49, -INF , !P4 ;  /* 0xff80000031317808 */ /* 0x000fe40006000000 */
[----:B------:R-:W-:Y:S02]  /*6c80*/  FMNMX R18, R107, R18, !PT ;  /* 0x000000126b127209 */ /* 0x000fe40007800000 */
[----:B------:R-:W-:Y:S02]  /*6c90*/  FMNMX R37, R50, R17, !PT ;  /* 0x0000001132257209 */ /* 0x000fe40007800000 */
[----:B------:R-:W-:Y:S02]  /*6ca0*/  FSEL R52, R52, -INF , !P3 ;  /* 0xff80000034347808 */ /* 0x000fe40005800000 */
[----:B------:R-:W-:Y:S02]  /*6cb0*/  FMNMX R17, R49, R18, !PT ;  /* 0x0000001231117209 */ /* 0x000fe40007800000 */
[----:B------:R-:W-:-:S02]  /*6cc0*/  FSEL R26, R51, -INF , !P4 ;  /* 0xff800000331a7808 */ /* 0x000fc40006000000 */
[----:B------:R-:W-:Y:S02]  /*6cd0*/  FSEL R108, R53, -INF , !P6 ;  /* 0xff800000356c7808 */ /* 0x000fe40007000000 */
[----:B------:R-:W-:Y:S02]  /*6ce0*/  FMNMX R17, R52, R17, !PT ;  /* 0x0000001134117209 */ /* 0x000fe40007800000 */
[----:B------:R-:W-:Y:S02]  /*6cf0*/  FSEL R27, R54, -INF , !P3 ;  /* 0xff800000361b7808 */ /* 0x000fe40005800000 */
[----:B------:R-:W-:Y:S02]  /*6d00*/  FMNMX R18, R26, R37, !PT ;  /* 0x000000251a127209 */ /* 0x000fe40007800000 */
[----:B------:R-:W-:Y:S02]  /*6d10*/  FMNMX R30, R108, R17, !PT ;  /* 0x000000116c1e7209 */ /* 0x000fe40007800000 */
[----:B------:R-:W-:-:S02]  /*6d20*/  FSEL R44, R55, -INF , !P6 ;  /* 0xff800000372c7808 */ /* 0x000fc40007000000 */
[----:B------:R-:W-:Y:S01]  /*6d30*/  FMNMX R37, R27, R18, !PT ;  /* 0x000000121b257209 */ /* 0x000fe20007800000 */
[----:B------:R-:W1:Y:S01]  /*6d40*/  SHFL.BFLY PT, R17, R30, 0x1, 0x1f ;  /* 0x0c201f001e117f89 */ /* 0x000e6200000e0000 */
[----:B------:R-:W-:Y:S02]  /*6d50*/  PRMT R40, RZ, 0x654, R40 ;  /* 0x00000654ff287816 */ /* 0x000fe40000000028 */
[----:B------:R-:W-:Y:S02]  /*6d60*/  FMNMX R37, R44, R37, !PT ;  /* 0x000000252c257209 */ /* 0x000fe40007800000 */
[----:B------:R-:W-:Y:S01]  /*6d70*/  SHF.L.U32 R41, R3, 0x1f, RZ ;  /* 0x0000001f03297819 */ /* 0x000fe200000006ff */
[----:B------:R2:W-:Y:S02]  /*6d80*/  SYNCS.ARRIVE.TRANS64.RED.A1T0 RZ, [R40+URZ], RZ ;  /* 0x000000ff28ff79a7 */ /* 0x0005e4000810043f */
[----:B------:R-:W3:Y:S01]  /*6d90*/  SHFL.BFLY PT, R18, R37, 0x1, 0x1f ;  /* 0x0c201f0025127f89 */ /* 0x000ee200000e0000 */
[----:B-1----:R-:W-:-:S05]  /*6da0*/  FMNMX R38, R30, R17, !PT ;  /* 0x000000111e267209 */ /* 0x002fca0007800000 */
[----:B------:R-:W1:Y:S01]  /*6db0*/  SHFL.BFLY PT, R17, R38, 0x2, 0x1f ;  /* 0x0c401f0026117f89 */ /* 0x000e6200000e0000 */
[----:B---3--:R-:W-:-:S05]  /*6dc0*/  FMNMX R39, R37, R18, !PT ;  /* 0x0000001225277209 */ /* 0x008fca0007800000 */
[----:B------:R-:W3:Y:S01]  /*6dd0*/  SHFL.BFLY PT, R18, R39, 0x2, 0x1f ;  /* 0x0c401f0027127f89 */ /* 0x000ee200000e0000 */
[----:B-1----:R-:W-:-:S04]  /*6de0*/  FMNMX R17, R38, R17, !PT ;  /* 0x0000001126117209 */ /* 0x002fc80007800000 */
[----:B------:R-:W-:Y:S02]  /*6df0*/  FSETP.NEU.AND P2, PT, R17, -INF , PT ;  /* 0xff8000001100780b */ /* 0x000fe40003f4d000 */
[----:B---3--:R-:W-:Y:S02]  /*6e00*/  FMNMX R18, R39, R18, !PT ;  /* 0x0000001227127209 */ /* 0x008fe40007800000 */
[----:B------:R-:W-:Y:S02]  /*6e10*/  FSEL R48, R17, RZ, P2 ;  /* 0x000000ff11307208 */ /* 0x000fe40001000000 */
[----:B------:R-:W-:-:S03]  /*6e20*/  FSETP.NEU.AND P3, PT, R18, -INF , PT ;  /* 0xff8000001200780b */ /* 0x000fc60003f6d000 */
[----:B------:R-:W-:Y:S01]  /*6e30*/  FADD R30, -R48, R99 ;  /* 0x00000063301e7221 */ /* 0x000fe20000000100 */
[----:B------:R-:W-:Y:S02]  /*6e40*/  FSEL R54, R18, RZ, P3 ;  /* 0x000000ff12367208 */ /* 0x000fe40001800000 */
[----:B------:R-:W1:Y:S01]  /*6e50*/  SYNCS.PHASECHK.TRANS64.TRYWAIT P2, [R110+URZ+0xc800], R41 ;  /* 0x00c800296e0075a7 */ /* 0x000e62000804017f */
[----:B------:R-:W-:Y:S02]  /*6e60*/  FMUL R37, R30, UR14 ;  /* 0x0000000e1e257c20 */ /* 0x000fe40008400000 */
[C---:B------:R-:W-:Y:S01]  /*6e70*/  FADD R38, -R54.reuse, R97 ;  /* 0x0000006136267221 */ /* 0x040fe20000000100 */
[----:B------:R-:W-:Y:S02]  /*6e80*/  FMUL R30, R54, UR14 ;  /* 0x0000000e361e7c20 */ /* 0x000fe40008400000 */
[----:B------:R-:W-:Y:S01]  /*6e90*/  FSETP.GEU.AND P3, PT, R37, -126, PT ;  /* 0xc2fc00002500780b */ /* 0x000fe20003f6e000 */
[----:B------:R-:W-:Y:S01]  /*6ea0*/  FMUL R38, R38, UR14 ;  /* 0x0000000e26267c20 */ /* 0x000fe20008400000 */
[--C-:B------:R-:W-:Y:S01]  /*6eb0*/  FFMA R100, R98, UR14, -R30.reuse ;  /* 0x0000000e62647c23 */ /* 0x100fe2000800081e */
[--C-:B--2---:R-:W-:Y:S01]  /*6ec0*/  FFMA R40, R103, UR14, -R30.reuse ;  /* 0x0000000e67287c23 */ /* 0x104fe2000800081e */
[----:B------:R-:W-:-:S02]  /*6ed0*/  FFMA R39, R105, UR14, -R30 ;  /* 0x0000000e69277c23 */ /* 0x000fc4000800081e */
[----:B------:R-:W-:Y:S02]  /*6ee0*/  FSETP.GEU.AND P4, PT, R38, -126, PT ;  /* 0xc2fc00002600780b */ /* 0x000fe40003f8e000 */
[----:B------:R-:W-:Y:S02]  /*6ef0*/  FSETP.GEU.AND P5, PT, R100, -126, PT ;  /* 0xc2fc00006400780b */ /* 0x000fe40003fae000 */
[----:B------:R-:W-:-:S03]  /*6f00*/  FSETP.GEU.AND P6, PT, R40, -126, PT ;  /* 0xc2fc00002800780b */ /* 0x000fc60003fce000 */
[----:B------:R-:W-:-:S04]  /*6f10*/  @!P3 FMUL R37, R37, 0.5 ;  /* 0x3f0000002525b820 */ /* 0x000fc80000400000 */
[----:B------:R2:W3:Y:S02]  /*6f20*/  MUFU.EX2 R98, R37 ;  /* 0x0000002500627308 */ /* 0x0004e40000000800 */
[----:B------:R-:W-:Y:S02]  /*6f30*/  @!P4 FMUL R38, R38, 0.5 ;  /* 0x3f0000002626c820 */ /* 0x000fe40000400000 */
[----:B------:R-:W-:-:S04]  /*6f40*/  @!P5 FMUL R100, R100, 0.5 ;  /* 0x3f0000006464d820 */ /* 0x000fc80000400000 */
[----:B------:R2:W4:Y:S01]  /*6f50*/  MUFU.EX2 R99, R38 ;  /* 0x0000002600637308 */ /* 0x0005220000000800 */
[----:B-1----:R-:W-:Y:S05]  /*6f60*/  @!P2 BRA `(.L_x_44) ;  /* 0x00000038008ca947 */ /* 0x002fea0003800000 */
.L_x_92:
[----:B------:R-:W-:Y:S05]  /*6f70*/  BSYNC B0 ;  /* 0x0000000000007941 */ /* 0x000fea0003800000 */
.L_x_43:
[----:B------:R-:W-:Y:S01]  /*6f80*/  FSETP.GEU.AND P2, PT, R39, -126, PT ;  /* 0xc2fc00002700780b */ /* 0x000fe20003f4e000 */
[--C-:B------:R-:W-:Y:S01]  /*6f90*/  FFMA R31, R31, UR14, -R30.reuse ;  /* 0x0000000e1f1f7c23 */ /* 0x100fe2000800081e */
[----:B---3--:R-:W-:Y:S01]  /*6fa0*/  @!P3 FMUL R98, R98, R98 ;  /* 0x000000626262b220 */ /* 0x008fe20000400000 */
[----:B------:R-:W-:Y:S01]  /*6fb0*/  @!P6 FMUL R40, R40, 0.5 ;  /* 0x3f0000002828e820 */ /* 0x000fe20000400000 */
[----:B------:R-:W1:Y:S01]  /*6fc0*/  MUFU.EX2 R100, R100 ;  /* 0x0000006400647308 */ /* 0x000e620000000800 */
[----:B------:R-:W-:Y:S01]  /*6fd0*/  FMUL R55, R48, UR14 ;  /* 0x0000000e30377c20 */ /* 0x000fe20008400000 */
[----:B------:R-:W-:Y:S01]  /*6fe0*/  FSETP.GEU.AND P3, PT, R31, -126, PT ;  /* 0xc2fc00001f00780b */ /* 0x000fe20003f6e000 */
[----:B----4-:R-:W-:Y:S01]  /*6ff0*/  @!P4 FMUL R99, R99, R99 ;  /* 0x000000636363c220 */ /* 0x010fe20000400000 */
[----:B------:R-:W-:Y:S01]  /*7000*/  MOV R110, UR23 ;  /* 0x00000017006e7c02 */ /* 0x000fe20008000f00 */
[--C-:B------:R-:W-:Y:S01]  /*7010*/  FFMA R20, R20, UR14, -R55.reuse ;  /* 0x0000000e14147c23 */ /* 0x100fe20008000837 */
[--C-:B------:R-:W-:Y:S01]  /*7020*/  FFMA R22, R22, UR14, -R55.reuse ;  /* 0x0000000e16167c23 */ /* 0x100fe20008000837 */
[--C-:B------:R-:W-:Y:S01]  /*7030*/  FFMA R28, R28, UR14, -R55.reuse ;  /* 0x0000000e1c1c7c23 */ /* 0x100fe20008000837 */
[----:B------:R-:W3:Y:S01]  /*7040*/  MUFU.EX2 R40, R40 ;  /* 0x0000002800287308 */ /* 0x000ee20000000800 */
[----:B------:R-:W-:Y:S01]  /*7050*/  @!P2 FMUL R39, R39, 0.5 ;  /* 0x3f0000002727a820 */ /* 0x000fe20000400000 */
[--C-:B------:R-:W-:Y:S01]  /*7060*/  FFMA R29, R29, UR14, -R55.reuse ;  /* 0x0000000e1d1d7c23 */ /* 0x100fe20008000837 */
[----:B------:R-:W-:Y:S01]  /*7070*/  FSETP.GEU.AND P4, PT, R20, -126, PT ;  /* 0xc2fc00001400780b */ /* 0x000fe20003f8e000 */
[--C-:B------:R-:W-:Y:S01]  /*7080*/  FFMA R103, R32, UR14, -R55.reuse ;  /* 0x0000000e20677c23 */ /* 0x100fe20008000837 */
[--C-:B------:R-:W-:Y:S01]  /*7090*/  FFMA R32, R36, UR14, -R55.reuse ;  /* 0x0000000e24207c23 */ /* 0x100fe20008000837 */
[--C-:B------:R-:W-:Y:S01]  /*70a0*/  FFMA R48, R42, UR14, -R55.reuse ;  /* 0x0000000e2a307c23 */ /* 0x100fe20008000837 */
[----:B------:R-:W-:Y:S01]  /*70b0*/  @!P3 FMUL R31, R31, 0.5 ;  /* 0x3f0000001f1fb820 */ /* 0x000fe20000400000 */
[----:B------:R-:W4:Y:S01]  /*70c0*/  MUFU.EX2 R39, R39 ;  /* 0x0000002700277308 */ /* 0x000f220000000800 */
[----:B-1----:R-:W-:Y:S01]  /*70d0*/  @!P5 FMUL R100, R100, R100 ;  /* 0x000000646464d220 */ /* 0x002fe20000400000 */
[----:B------:R-:W-:Y:S01]  /*70e0*/  FSETP.GEU.AND P5, PT, R22, -126, PT ;  /* 0xc2fc00001600780b */ /* 0x000fe20003fae000 */
[--C-:B------:R-:W-:Y:S01]  /*70f0*/  FFMA R45, R104, UR14, -R55.reuse ;  /* 0x0000000e682d7c23 */ /* 0x100fe20008000837 */
[--C-:B------:R-:W-:Y:S01]  /*7100*/  FFMA R53, R106, UR14, -R55.reuse ;  /* 0x0000000e6a357c23 */ /* 0x100fe20008000837 */
[--C-:B------:R-:W-:Y:S01]  /*7110*/  FFMA R54, R107, UR14, -R55.reuse ;  /* 0x0000000e6b367c23 */ /* 0x100fe20008000837 */
[--C-:B------:R-:W-:Y:S01]  /*7120*/  FFMA R51, R49, UR14, -R55.reuse ;  /* 0x0000000e31337c23 */ /* 0x100fe20008000837 */
[--C-:B------:R-:W-:Y:S01]  /*7130*/  FFMA R42, R108, UR14, -R55.reuse ;  /* 0x0000000e6c2a7c23 */ /* 0x100fe20008000837 */
[----:B--2---:R1:W2:Y:S01]  /*7140*/  MUFU.EX2 R38, R31 ;  /* 0x0000001f00267308 */ /* 0x0042a20000000800 */
[----:B---3--:R-:W-:Y:S01]  /*7150*/  @!P6 FMUL R40, R40, R40 ;  /* 0x000000282828e220 */ /* 0x008fe20000400000 */
[----:B------:R-:W-:Y:S01]  /*7160*/  FSETP.GEU.AND P6, PT, R28, -126, PT ;  /* 0xc2fc00001c00780b */ /* 0x000fe20003fce000 */
[----:B------:R-:W-:Y:S01]  /*7170*/  @!P4 FMUL R20, R20, 0.5 ;  /* 0x3f0000001414c820 */ /* 0x000fe20000400000 */
[--C-:B------:R-:W-:Y:S01]  /*7180*/  FFMA R49, R23, UR14, -R30.reuse ;  /* 0x0000000e17317c23 */ /* 0x100fe2000800081e */
[----:B------:R-:W-:Y:S05]  /*7190*/  WARPSYNC.ALL ;  /* 0x0000000000007948 */ /* 0x000fea0003800000 */
[----:B----4-:R-:W-:Y:S01]  /*71a0*/  @!P2 FMUL R39, R39, R39 ;  /* 0x000000272727a220 */ /* 0x010fe20000400000 */
[----:B------:R-:W-:Y:S01]  /*71b0*/  FSETP.GEU.AND P2, PT, R29, -126, PT ;  /* 0xc2fc00001d00780b */ /* 0x000fe20003f4e000 */
[----:B------:R-:W-:Y:S01]  /*71c0*/  @!P5 FMUL R22, R22, 0.5 ;  /* 0x3f0000001616d820 */ /* 0x000fe20000400000 */
[----:B------:R3:W4:Y:S01]  /*71d0*/  MUFU.EX2 R97, R20 ;  /* 0x0000001400617308 */ /* 0x0007220000000800 */
[--C-:B-1----:R-:W-:Y:S01]  /*71e0*/  FFMA R31, R102, UR14, -R55.reuse ;  /* 0x0000000e661f7c23 */ /* 0x102fe20008000837 */
[----:B------:R-:W-:Y:S01]  /*71f0*/  @!P6 FMUL R28, R28, 0.5 ;  /* 0x3f0000001c1ce820 */ /* 0x000fe20000400000 */
[--C-:B------:R-:W-:Y:S01]  /*7200*/  FFMA R102, R46, UR14, -R55.reuse ;  /* 0x0000000e2e667c23 */ /* 0x100fe20008000837 */
[----:B--2---:R-:W-:Y:S01]  /*7210*/  @!P3 FMUL R38, R38, R38 ;  /* 0x000000262626b220 */ /* 0x004fe20000400000 */
[----:B------:R-:W-:Y:S01]  /*7220*/  FSETP.GEU.AND P3, PT, R103, -126, PT ;  /* 0xc2fc00006700780b */ /* 0x000fe20003f6e000 */
[--C-:B------:R-:W-:Y:S01]  /*7230*/  FFMA R46, R52, UR14, -R55.reuse ;  /* 0x0000000e342e7c23 */ /* 0x100fe20008000837 */
[--C-:B------:R-:W-:Y:S01]  /*7240*/  FFMA R52, R43, UR14, -R30.reuse ;  /* 0x0000000e2b347c23 */ /* 0x100fe2000800081e */
[----:B------:R1:W2:Y:S01]  /*7250*/  MUFU.EX2 R41, R22 ;  /* 0x0000001600297308 */ /* 0x0002a20000000800 */
[----:B---3--:R-:W-:Y:S01]  /*7260*/  FFMA R20, R33, UR14, -R55 ;  /* 0x0000000e21147c23 */ /* 0x008fe20008000837 */
[--C-:B------:R-:W-:Y:S01]  /*7270*/  FFMA R55, R47, UR14, -R30.reuse ;  /* 0x0000000e2f377c23 */ /* 0x100fe2000800081e */
[----:B------:R-:W-:Y:S01]  /*7280*/  @!P2 FMUL R29, R29, 0.5 ;  /* 0x3f0000001d1da820 */ /* 0x000fe20000400000 */
[--C-:B------:R-:W-:Y:S01]  /*7290*/  FFMA R47, R26, UR14, -R30.reuse ;  /* 0x0000000e1a2f7c23 */ /* 0x100fe2000800081e */
[--C-:B------:R-:W-:Y:S01]  /*72a0*/  FFMA R104, R25, UR14, -R30.reuse ;  /* 0x0000000e19687c23 */ /* 0x100fe2000800081e */
[----:B------:R-:W-:Y:S01]  /*72b0*/  FFMA R43, R27, UR14, -R30 ;  /* 0x0000000e1b2b7c23 */ /* 0x000fe2000800081e */
[----:B------:R-:W-:Y:S01]  /*72c0*/  MOV R23, 0xc0000010 ;  /* 0xc000001000177802 */ /* 0x000fe20000000f00 */
[----:B------:R-:W3:Y:S01]  /*72d0*/  MUFU.EX2 R37, R28 ;  /* 0x0000001c00257308 */ /* 0x000ee20000000800 */
[----:B-1----:R-:W-:-:S02]  /*72e0*/  IMAD R22, R21, 0x280, R110 ;  /* 0x0000028015167824 */ /* 0x002fc400078e026e */
[----:B------:R-:W-:Y:S01]  /*72f0*/  @!P3 FMUL R103, R103, 0.5 ;  /* 0x3f0000006767b820 */ /* 0x000fe20000400000 */
[----:B------:R-:W-:Y:S02]  /*7300*/  IMAD.MOV.U32 R27, RZ, RZ, -0x3ffffff0 ;  /* 0xc0000010ff1b7424 */ /* 0x000fe400078e00ff */
[----:B----4-:R-:W-:Y:S01]  /*7310*/  @!P4 FMUL R97, R97, R97 ;  /* 0x000000616161c220 */ /* 0x010fe20000400000 */
[C---:B------:R-:W-:Y:S01]  /*7320*/  VIADD R26, R22.reuse, 0x80 ;  /* 0x00000080161a7836 */ /* 0x040fe20000000000 */
[----:B------:R-:W-:Y:S01]  /*7330*/  R2UR UR10, R22 ;  /* 0x00000000160a72ca */ /* 0x000fe200000e0000 */
[----:B------:R-:W-:Y:S01]  /*7340*/  IMAD.MOV.U32 R25, RZ, RZ, -0x3ffffff0 ;  /* 0xc0000010ff197424 */ /* 0x000fe200078e00ff */
[----:B------:R-:W1:Y:S01]  /*7350*/  MUFU.EX2 R36, R29 ;  /* 0x0000001d00247308 */ /* 0x000e620000000800 */
[----:B--2---:R-:W-:Y:S01]  /*7360*/  @!P5 FMUL R41, R41, R41 ;  /* 0x000000292929d220 */ /* 0x004fe20000400000 */
[----:B------:R-:W-:Y:S01]  /*7370*/  R2UR UR18, R26 ;  /* 0x000000001a1272ca */ /* 0x000fe200000e0000 */
[----:B------:R-:W-:Y:S01]  /*7380*/  VIADD R26, R22, 0x200 ;  /* 0x00000200161a7836 */ /* 0x000fe20000000000 */
[----:B------:R-:W-:Y:S01]  /*7390*/  R2UR UR11, R23 ;  /* 0x00000000170b72ca */ /* 0x000fe200000e0000 */
[-C--:B------:R-:W-:Y:S01]  /*73a0*/  FMUL R88, R88, R98.reuse ;  /* 0x0000006258587220 */ /* 0x080fe20000400000 */
[-C--:B------:R-:W-:Y:S01]  /*73b0*/  FMUL R89, R89, R98.reuse ;  /* 0x0000006259597220 */ /* 0x080fe20000400000 */
[-C--:B------:R-:W-:Y:S01]  /*73c0*/  FMUL R92, R92, R98.reuse ;  /* 0x000000625c5c7220 */ /* 0x080fe20000400000 */
[----:B------:R2:W4:Y:S01]  /*73d0*/  MUFU.EX2 R33, R103 ;  /* 0x0000006700217308 */ /* 0x0005220000000800 */
[----:B---3--:R-:W-:Y:S01]  /*73e0*/  @!P6 FMUL R37, R37, R37 ;  /* 0x000000252525e220 */ /* 0x008fe20000400000 */
[-C--:B------:R-:W-:Y:S01]  /*73f0*/  FMUL R93, R93, R98.reuse ;  /* 0x000000625d5d7220 */ /* 0x080fe20000400000 */
[-C--:B------:R-:W-:Y:S01]  /*7400*/  FMUL R90, R90, R99.reuse ;  /* 0x000000635a5a7220 */ /* 0x080fe20000400000 */
[-C--:B------:R-:W-:Y:S01]  /*7410*/  FMUL R91, R91, R99.reuse ;  /* 0x000000635b5b7220 */ /* 0x080fe20000400000 */
[-C--:B------:R-:W-:Y:S01]  /*7420*/  FMUL R94, R94, R99.reuse ;  /* 0x000000635e5e7220 */ /* 0x080fe20000400000 */
[----:B------:R-:W-:Y:S01]  /*7430*/  FMUL R95, R95, R99 ;  /* 0x000000635f5f7220 */ /* 0x000fe20000400000 */
[----:B------:R-:W-:Y:S01]  /*7440*/  R2UR UR19, R27 ;  /* 0x000000001b1372ca */ /* 0x000fe200000e0000 */
[----:B------:R-:W-:Y:S01]  /*7450*/  FMUL R80, R80, R98 ;  /* 0x0000006250507220 */ /* 0x000fe20000400000 */
[----:B--2---:R-:W-:Y:S01]  /*7460*/  FFMA R103, R24, UR14, -R30 ;  /* 0x0000000e18677c23 */ /* 0x004fe2000800081e */
[----:B------:R-:W-:-:S02]  /*7470*/  VIADD R24, R22, 0x100 ;  /* 0x0000010016187836 */ /* 0x000fc40000000000 */
[----:B-1----:R-:W-:Y:S01]  /*7480*/  @!P2 FMUL R36, R36, R36 ;  /* 0x000000242424a220 */ /* 0x002fe20000400000 */
[----:B------:R-:W-:Y:S01]  /*7490*/  R2UR UR27, R25 ;  /* 0x00000000191b72ca */ /* 0x000fe200000e0000 */
[-C--:B------:R-:W-:Y:S01]  /*74a0*/  FMUL R81, R81, R98.reuse ;  /* 0x0000006251517220 */ /* 0x080fe20000400000 */
[----:B------:R-:W-:Y:S01]  /*74b0*/  R2UR UR35, R25 ;  /* 0x00000000192372ca */ /* 0x000fe200000e0000 */
[-C--:B------:R-:W-:Y:S01]  /*74c0*/  FMUL R84, R84, R98.reuse ;  /* 0x0000006254547220 */ /* 0x080fe20000400000 */
[----:B------:R-:W-:Y:S01]  /*74d0*/  R2UR UR26, R24 ;  /* 0x00000000181a72ca */ /* 0x000fe200000e0000 */
[----:B------:R-:W-:Y:S01]  /*74e0*/  FMUL R85, R85, R98 ;  /* 0x0000006255557220 */ /* 0x000fe20000400000 */
[----:B------:R-:W-:Y:S01]  /*74f0*/  IADD3 R24, R22, 0x180, RZ ;  /* 0x0000018016187810 */ /* 0x000fe20007ffe0ff */
[-C--:B------:R-:W-:Y:S01]  /*7500*/  FMUL R82, R82, R99.reuse ;  /* 0x0000006352527220 */ /* 0x080fe20000400000 */
[----:B------:R-:W-:Y:S01]  /*7510*/  R2UR UR42, R26 ;  /* 0x000000001a2a72ca */ /* 0x000fe200000e0000 */
[-C--:B------:R-:W-:Y:S01]  /*7520*/  FMUL R83, R83, R99.reuse ;  /* 0x0000006353537220 */ /* 0x080fe20000400000 */
[----:B------:R-:W-:Y:S01]  /*7530*/  R2UR UR34, R24 ;  /* 0x00000000182272ca */ /* 0x000fe200000e0000 */
[-C--:B------:R-:W-:Y:S01]  /*7540*/  FMUL R86, R86, R99.reuse ;  /* 0x0000006356567220 */ /* 0x080fe20000400000 */
[----:B------:R-:W-:Y:S01]  /*7550*/  R2UR UR43, R27 ;  /* 0x000000001b2b72ca */ /* 0x000fe200000e0000 */
[----:B------:R-:W-:Y:S01]  /*7560*/  FMUL R87, R87, R99 ;  /* 0x0000006357577220 */ /* 0x000fe20000400000 */
[----:B------:R-:W-:Y:S01]  /*7570*/  F2FP.F16.F32.PACK_AB R25, R40, R100 ;  /* 0x000000642819723e */ /* 0x000fe200000000ff */
[-C--:B------:R-:W-:Y:S01]  /*7580*/  FMUL R72, R72, R98.reuse ;  /* 0x0000006248487220 */ /* 0x080fe20000400000 */
[----:B------:R-:W-:Y:S01]  /*7590*/  F2FP.F16.F32.PACK_AB R27, R38, R39 ;  /* 0x00000027261b723e */ /* 0x000fe200000000ff */
[-C--:B------:R-:W-:Y:S01]  /*75a0*/  FMUL R73, R73, R98.reuse ;  /* 0x0000006249497220 */ /* 0x080fe20000400000 */
[----:B------:R-:W-:Y:S01]  /*75b0*/  F2FP.F16.F32.PACK_AB R24, R41, R97 ;  /* 0x000000612918723e */ /* 0x000fe200000000ff */
[-C--:B------:R-:W-:Y:S01]  /*75c0*/  FMUL R76, R76, R98.reuse ;  /* 0x000000624c4c7220 */ /* 0x080fe20000400000 */
[----:B------:R-:W-:Y:S01]  /*75d0*/  F2FP.F16.F32.PACK_AB R26, R36, R37 ;  /* 0x00000025241a723e */ /* 0x000fe200000000ff */
[-C--:B------:R-:W-:Y:S01]  /*75e0*/  FMUL R77, R77, R98.reuse ;  /* 0x000000624d4d7220 */ /* 0x080fe20000400000 */
[-C--:B------:R-:W-:Y:S01]  /*75f0*/  FMUL R74, R74, R99.reuse ;  /* 0x000000634a4a7220 */ /* 0x080fe20000400000 */
[-C--:B------:R-:W-:Y:S01]  /*7600*/  FMUL R75, R75, R99.reuse ;  /* 0x000000634b4b7220 */ /* 0x080fe20000400000 */
[----:B------:R-:W-:Y:S01]  /*7610*/  WARPGROUP.ARRIVE ;  /* 0x00000000000079c5 */ /* 0x000fe20000000000 */
[-C--:B------:R-:W-:Y:S01]  /*7620*/  FMUL R78, R78, R99.reuse ;  /* 0x000000634e4e7220 */ /* 0x080fe20000400000 */
[-C--:B------:R-:W-:Y:S01]  /*7630*/  FMUL R79, R79, R99.reuse ;  /* 0x000000634f4f7220 */ /* 0x080fe20000400000 */
[-C--:B------:R-:W-:Y:S01]  /*7640*/  FMUL R64, R64, R98.reuse ;  /* 0x0000006240407220 */ /* 0x080fe20000400000 */
[-C--:B------:R-:W-:Y:S01]  /*7650*/  FMUL R65, R65, R98.reuse ;  /* 0x0000006241417220 */ /* 0x080fe20000400000 */
[-C--:B------:R-:W-:Y:S01]  /*7660*/  FMUL R68, R68, R98.reuse ;  /* 0x0000006244447220 */ /* 0x080fe20000400000 */
[----:B------:R-:W-:Y:S01]  /*7670*/  HGMMA.64x16x16.F32 R88, R24, gdesc[UR8].tnspB, R88, gsb0 ;  /* 0x4020000818587df0 */ /* 0x000fe20008000858 */
[-C--:B------:R-:W-:Y:S01]  /*7680*/  FMUL R69, R69, R98.reuse ;  /* 0x0000006245457220 */ /* 0x080fe20000400000 */
[-C--:B------:R-:W-:Y:S01]  /*7690*/  FMUL R66, R66, R99.reuse ;  /* 0x0000006342427220 */ /* 0x080fe20000400000 */
[-C--:B------:R-:W-:Y:S01]  /*76a0*/  FMUL R67, R67, R99.reuse ;  /* 0x0000006343437220 */ /* 0x080fe20000400000 */
[-C--:B------:R-:W-:Y:S01]  /*76b0*/  FMUL R70, R70, R99.reuse ;  /* 0x0000006346467220 */ /* 0x080fe20000400000 */
[-C--:B------:R-:W-:Y:S01]  /*76c0*/  FMUL R71, R71, R99.reuse ;  /* 0x0000006347477220 */ /* 0x080fe20000400000 */
[--C-:B------:R-:W-:Y:S01]  /*76d0*/  FFMA R34, R34, UR14, -R30.reuse ;  /* 0x0000000e22227c23 */ /* 0x100fe2000800081e */
[----:B------:R-:W-:Y:S01]  /*76e0*/  FSETP.GEU.AND P4, PT, R20, -126, PT ;  /* 0xc2fc00001400780b */ /* 0x000fe20003f8e000 */
[-C--:B------:R-:W-:Y:S01]  /*76f0*/  FMUL R56, R56, R98.reuse ;  /* 0x0000006238387220 */ /* 0x080fe20000400000 */
[-C--:B------:R-:W-:Y:S01]  /*7700*/  FMUL R57, R57, R98.reuse ;  /* 0x0000006239397220 */ /* 0x080fe20000400000 */
[-C--:B------:R-:W-:Y:S01]  /*7710*/  FMUL R60, R60, R98.reuse ;  /* 0x000000623c3c7220 */ /* 0x080fe20000400000 */
[----:B------:R-:W-:Y:S01]  /*7720*/  FSETP.GEU.AND P5, PT, R34, -126, PT ;  /* 0xc2fc00002200780b */ /* 0x000fe20003fae000 */
[----:B------:R-:W-:Y:S01]  /*7730*/  FMUL R61, R61, R98 ;  /* 0x000000623d3d7220 */ /* 0x000fe20000400000 */
[-C--:B------:R-:W-:Y:S01]  /*7740*/  FMUL R58, R58, R99.reuse ;  /* 0x000000633a3a7220 */ /* 0x080fe20000400000 */
[-C--:B------:R-:W-:Y:S01]  /*7750*/  FMUL R59, R59, R99.reuse ;  /* 0x000000633b3b7220 */ /* 0x080fe20000400000 */
[-C--:B------:R-:W-:Y:S01]  /*7760*/  FMUL R62, R62, R99.reuse ;  /* 0x000000633e3e7220 */ /* 0x080fe20000400000 */
[----:B------:R-:W-:Y:S01]  /*7770*/  FMUL R63, R63, R99 ;  /* 0x000000633f3f7220 */ /* 0x000fe20000400000 */
[--C-:B------:R-:W-:Y:S01]  /*7780*/  FFMA R35, R35, UR14, -R30.reuse ;  /* 0x0000000e23237c23 */ /* 0x100fe2000800081e */
[----:B----4-:R-:W-:Y:S01]  /*7790*/  @!P3 FMUL R33, R33, R33 ;  /* 0x000000212121b220 */ /* 0x010fe20000400000 */
[----:B------:R-:W-:Y:S01]  /*77a0*/  FSETP.GEU.AND P2, PT, R32, -126, PT ;  /* 0xc2fc00002000780b */ /* 0x000fe20003f4e000 */
[----:B------:R-:W-:Y:S01]  /*77b0*/  @!P4 FMUL R20, R20, 0.5 ;  /* 0x3f0000001414c820 */ /* 0x000fe20000400000 */
[----:B------:R-:W-:Y:S01]  /*77c0*/  FSETP.GEU.AND P3, PT, R31, -126, PT ;  /* 0xc2fc00001f00780b */ /* 0x000fe20003f6e000 */
[--C-:B------:R-:W-:Y:S01]  /*77d0*/  FFMA R101, R101, UR14, -R30.reuse ;  /* 0x0000000e65657c23 */ /* 0x100fe2000800081e */
[----:B------:R-:W-:Y:S01]  /*77e0*/  FSETP.GEU.AND P6, PT, R35, -126, PT ;  /* 0xc2fc00002300780b */ /* 0x000fe20003fce000 */
[----:B------:R-:W-:Y:S01]  /*77f0*/  @!P5 FMUL R34, R34, 0.5 ;  /* 0x3f0000002222d820 */ /* 0x000fe20000400000 */
[--C-:B------:R-:W-:Y:S01]  /*7800*/  FFMA R50, R50, UR14, -R30.reuse ;  /* 0x0000000e32327c23 */ /* 0x100fe2000800081e */
[----:B------:R-:W1:Y:S01]  /*7810*/  MUFU.EX2 R20, R20 ;  /* 0x0000001400147308 */ /* 0x000e620000000800 */
[----:B------:R-:W-:Y:S01]  /*7820*/  FFMA R44, R44, UR14, -R30 ;  /* 0x0000000e2c2c7c23 */ /* 0x000fe2000800081e */
[----:B------:R-:W-:Y:S01]  /*7830*/  FFMA R99, R99, R10, R100 ;  /* 0x0000000a63637223 */ /* 0x000fe20000000064 */
[----:B------:R-:W-:Y:S01]  /*7840*/  FFMA R98, R98, R13, R97 ;  /* 0x0000000d62627223 */ /* 0x000fe20000000061 */
[----:B------:R-:W-:-:S02]  /*7850*/  VIADD R6, R6, 0x1 ;  /* 0x0000000106067836 */ /* 0x000fc40000000000 */
[----:B------:R-:W-:Y:S01]  /*7860*/  @!P2 FMUL R32, R32, 0.5 ;  /* 0x3f0000002020a820 */ /* 0x000fe20000400000 */
[----:B------:R-:W-:Y:S01]  /*7870*/  FADD R98, R98, R41 ;  /* 0x0000002962627221 */ /* 0x000fe20000000000 */
[----:B------:R2:W3:Y:S01]  /*7880*/  MUFU.EX2 R28, R34 ;  /* 0x00000022001c7308 */ /* 0x0004e20000000800 */
[----:B------:R-:W-:Y:S01]  /*7890*/  @!P3 FMUL R31, R31, 0.5 ;  /* 0x3f0000001f1fb820 */ /* 0x000fe20000400000 */
[----:B------:R-:W-:Y:S01]  /*78a0*/  @!P6 FMUL R35, R35, 0.5 ;  /* 0x3f0000002323e820 */ /* 0x000fe20000400000 */
[----:B------:R-:W-:Y:S01]  /*78b0*/  FADD R37, R98, R37 ;  /* 0x0000002562257221 */ /* 0x000fe20000000000 */
[----:B------:R-:W-:-:S03]  /*78c0*/  FADD R40, R99, R40 ;  /* 0x0000002863287221 */ /* 0x000fc60000000000 */
[----:B------:R-:W-:Y:S01]  /*78d0*/  FADD R36, R37, R36 ;  /* 0x0000002425247221 */ /* 0x000fe20000000000 */
[----:B------:R-:W-:Y:S02]  /*78e0*/  WARPGROUP.DEPBAR.LE gsb0, 0x0 ;  /* 0x00008000000079c5 */ /* 0x000fe40000010000 */
[----:B------:R-:W-:Y:S01]  /*78f0*/  WARPGROUP.ARRIVE ;  /* 0x00000000000079c5 */ /* 0x000fe20000000000 */
[----:B-1----:R-:W-:Y:S01]  /*7900*/  @!P4 FMUL R20, R20, R20 ;  /* 0x000000141414c220 */ /* 0x002fe20000400000 */
[----:B------:R-:W-:Y:S01]  /*7910*/  FSETP.GEU.AND P4, PT, R49, -126, PT ;  /* 0xc2fc00003100780b */ /* 0x000fe20003f8e000 */
[----:B------:R-:W1:Y:S01]  /*7920*/  MUFU.EX2 R30, R32 ;  /* 0x00000020001e7308 */ /* 0x000e620000000800 */
[----:B--2---:R-:W-:Y:S01]  /*7930*/  VIADD R34, R22, 0x20 ;  /* 0x0000002016227836 */ /* 0x004fe20000000000 */
[----:B------:R-:W-:Y:S01]  /*7940*/  MOV R37, 0xc0000010 ;  /* 0xc000001000257802 */ /* 0x000fe20000000f00 */
[----:B------:R-:W-:Y:S01]  /*7950*/  HGMMA.64x16x16.F32 R80, R24, gdesc[UR16].tnspB, R80, gsb0 ;  /* 0x4020001018507df0 */ /* 0x000fe20008000850 */
[----:B---3--:R-:W-:Y:S01]  /*7960*/  @!P5 FMUL R28, R28, R28 ;  /* 0x0000001c1c1cd220 */ /* 0x008fe20000400000 */
[----:B------:R-:W-:Y:S01]  /*7970*/  FSETP.GEU.AND P5, PT, R103, -126, PT ;  /* 0xc2fc00006700780b */ /* 0x000fe20003fae000 */
[----:B------:R-:W-:Y:S01]  /*7980*/  FADD R39, R40, R39 ;  /* 0x0000002728277221 */ /* 0x000fe20000000000 */
[----:B------:R-:W-:Y:S01]  /*7990*/  R2UR UR6, R34 ;  /* 0x00000000220672ca */ /* 0x000fe200000e0000 */
[----:B------:R2:W3:Y:S01]  /*79a0*/  MUFU.EX2 R29, R35 ;  /* 0x00000023001d7308 */ /* 0x0004e20000000800 */
[----:B------:R-:W-:-:S02]  /*79b0*/  VIADD R34, R22, 0xa0 ;  /* 0x000000a016227836 */ /* 0x000fc40000000000 */
[----:B------:R-:W-:Y:S01]  /*79c0*/  FADD R39, R39, R38 ;  /* 0x0000002627277221 */ /* 0x000fe20000000000 */
[----:B------:R-:W-:Y:S02]  /*79d0*/  @!P4 FMUL R49, R49, 0.5 ;  /* 0x3f0000003131c820 */ /* 0x000fe40000400000 */
[----:B------:R-:W-:Y:S01]  /*79e0*/  R2UR UR10, R34 ;  /* 0x00000000220a72ca */ /* 0x000fe200000e0000 */
[----:B------:R-:W-:Y:S01]  /*79f0*/  VIADD R34, R22, 0x220 ;  /* 0x0000022016227836 */ /* 0x000fe20000000000 */
[----:B------:R-:W4:Y:S01]  /*7a00*/  MUFU.EX2 R31, R31 ;  /* 0x0000001f001f7308 */ /* 0x000f220000000800 */
[----:B--2---:R-:W-:Y:S01]  /*7a10*/  MOV R35, 0xc0000010 ;  /* 0xc000001000237802 */ /* 0x004fe20000000f00 */
[----:B------:R-:W-:Y:S01]  /*7a20*/  @!P5 FMUL R103, R103, 0.5 ;  /* 0x3f0000006767d820 */ /* 0x000fe20000400000 */
[----:B-1----:R-:W-:Y:S01]  /*7a30*/  @!P2 FMUL R30, R30, R30 ;  /* 0x0000001e1e1ea220 */ /* 0x002fe20000400000 */
[----:B------:R-:W-:Y:S02]  /*7a40*/  FSETP.GEU.AND P2, PT, R48, -126, PT ;  /* 0xc2fc00003000780b */ /* 0x000fe40003f4e000 */
[----:B------:R-:W-:Y:S01]  /*7a50*/  R2UR UR7, R35 ;  /* 0x00000000230772ca */ /* 0x000fe200000e0000 */
[----:B------:R-:W-:Y:S01]  /*7a60*/  IMAD.MOV.U32 R35, RZ, RZ, -0x3ffffff0 ;  /* 0xc0000010ff237424 */ /* 0x000fe200078e00ff */
[----:B------:R-:W1:Y:S01]  /*7a70*/  MUFU.EX2 R32, R49 ;  /* 0x0000003100207308 */ /* 0x000e620000000800 */
[----:B---3--:R-:W-:Y:S01]  /*7a80*/  @!P6 FMUL R29, R29, R29 ;  /* 0x0000001d1d1de220 */ /* 0x008fe20000400000 */
[----:B------:R-:W-:-:S02]  /*7a90*/  FSETP.GEU.AND P6, PT, R45, -126, PT ;  /* 0xc2fc00002d00780b */ /* 0x000fc40003fce000 */
[----:B------:R-:W-:Y:S01]  /*7aa0*/  R2UR UR11, R35 ;  /* 0x00000000230b72ca */ /* 0x000fe200000e0000 */
[----:B------:R-:W-:-:S03]  /*7ab0*/  IMAD.MOV.U32 R35, RZ, RZ, -0x3ffffff0 ;  /* 0xc0000010ff237424 */ /* 0x000fc600078e00ff */
[----:B------:R-:W2:Y:S01]  /*7ac0*/  MUFU.EX2 R23, R103 ;  /* 0x0000006700177308 */ /* 0x000ea20000000800 */
[----:B----4-:R-:W-:Y:S01]  /*7ad0*/  @!P3 FMUL R31, R31, R31 ;  /* 0x0000001f1f1fb220 */ /* 0x010fe20000400000 */
[----:B------:R-:W-:Y:S01]  /*7ae0*/  FSETP.GEU.AND P3, PT, R104, -126, PT ;  /* 0xc2fc00006800780b */ /* 0x000fe20003f6e000 */
[----:B------:R-:W-:-:S04]  /*7af0*/  @!P2 FMUL R48, R48, 0.5 ;  /* 0x3f0000003030a820 */ /* 0x000fc80000400000 */
[----:B------:R-:W-:Y:S01]  /*7b00*/  @!P6 FMUL R45, R45, 0.5 ;  /* 0x3f0000002d2de820 */ /* 0x000fe20000400000 */
[----:B-1----:R-:W-:Y:S01]  /*7b10*/  @!P4 FMUL R32, R32, R32 ;  /* 0x000000202020c220 */ /* 0x002fe20000400000 */
[----:B------:R-:W1:Y:S01]  /*7b20*/  MUFU.EX2 R48, R48 ;  /* 0x0000003000307308 */ /* 0x000e620000000800 */
[----:B------:R-:W-:Y:S01]  /*7b30*/  FSETP.GEU.AND P4, PT, R52, -126, PT ;  /* 0xc2fc00003400780b */ /* 0x000fe20003f8e000 */
[----:B------:R-:W-:Y:S02]  /*7b40*/  WARPGROUP.DEPBAR.LE gsb0, 0x0 ;  /* 0x00008000000079c5 */ /* 0x000fe40000010000 */
[----:B------:R-:W-:Y:S02]  /*7b50*/  WARPGROUP.ARRIVE ;  /* 0x00000000000079c5 */ /* 0x000fe40000000000 */
[----:B------:R-:W-:Y:S01]  /*7b60*/  @!P3 FMUL R104, R104, 0.5 ;  /* 0x3f0000006868b820 */ /* 0x000fe20000400000 */
[----:B--2---:R-:W-:Y:S01]  /*7b70*/  @!P5 FMUL R23, R23, R23 ;  /* 0x000000171717d220 */ /* 0x004fe20000400000 */
[----:B------:R-:W2:Y:S01]  /*7b80*/  MUFU.EX2 R45, R45 ;  /* 0x0000002d002d7308 */ /* 0x000ea20000000800 */
[----:B------:R-:W-:Y:S01]  /*7b90*/  FSETP.GEU.AND P5, PT, R53, -126, PT ;  /* 0xc2fc00003500780b */ /* 0x000fe20003fae000 */
[----:B------:R-:W-:Y:S04]  /*7ba0*/  HGMMA.64x16x16.F32 R72, R24, gdesc[UR24].tnspB, R72, gsb0 ;  /* 0x4020001818487df0 */ /* 0x000fe80008000848 */
[----:B------:R-:W-:-:S02]  /*7bb0*/  @!P4 FMUL R52, R52, 0.5 ;  /* 0x3f0000003434c820 */ /* 0x000fc40000400000 */
[----:B------:R-:W3:Y:S01]  /*7bc0*/  MUFU.EX2 R49, R104 ;  /* 0x0000006800317308 */ /* 0x000ee20000000800 */
[----:B-1----:R-:W-:Y:S01]  /*7bd0*/  @!P2 FMUL R48, R48, R48 ;  /* 0x000000303030a220 */ /* 0x002fe20000400000 */
[----:B------:R-:W-:-:S04]  /*7be0*/  FSETP.GEU.AND P2, PT, R101, -126, PT ;  /* 0xc2fc00006500780b */ /* 0x000fc80003f4e000 */
[----:B------:R-:W-:Y:S02]  /*7bf0*/  @!P5 FMUL R53, R53, 0.5 ;  /* 0x3f0000003535d820 */ /* 0x000fe40000400000 */
[----:B------:R-:W1:Y:S01]  /*7c00*/  MUFU.EX2 R52, R52 ;  /* 0x0000003400347308 */ /* 0x000e620000000800 */
[----:B--2---:R-:W-:Y:S01]  /*7c10*/  @!P6 FMUL R45, R45, R45 ;  /* 0x0000002d2d2de220 */ /* 0x004fe20000400000 */
[----:B------:R-:W-:-:S05]  /*7c20*/  FSETP.GEU.AND P6, PT, R102, -126, PT ;  /* 0xc2fc00006600780b */ /* 0x000fca0003fce000 */
[----:B------:R-:W-:Y:S01]  /*7c30*/  @!P2 FMUL R101, R101, 0.5 ;  /* 0x3f0000006565a820 */ /* 0x000fe20000400000 */
[----:B------:R-:W2:Y:S01]  /*7c40*/  MUFU.EX2 R53, R53 ;  /* 0x0000003500357308 */ /* 0x000ea20000000800 */
[----:B---3--:R-:W-:Y:S01]  /*7c50*/  @!P3 FMUL R49, R49, R49 ;  /* 0x000000313131b220 */ /* 0x008fe20000400000 */
[----:B------:R-:W-:-:S05]  /*7c60*/  FSETP.GEU.AND P3, PT, R55, -126, PT ;  /* 0xc2fc00003700780b */ /* 0x000fca0003f6e000 */
[----:B------:R-:W-:Y:S01]  /*7c70*/  @!P6 FMUL R102, R102, 0.5 ;  /* 0x3f0000006666e820 */ /* 0x000fe20000400000 */
[----:B------:R-:W3:Y:S01]  /*7c80*/  MUFU.EX2 R101, R101 ;  /* 0x0000006500657308 */ /* 0x000ee20000000800 */
[----:B-1----:R-:W-:Y:S01]  /*7c90*/  @!P4 FMUL R52, R52, R52 ;  /* 0x000000343434c220 */ /* 0x002fe20000400000 */
[----:B------:R-:W-:-:S05]  /*7ca0*/  FSETP.GEU.AND P4, PT, R54, -126, PT ;  /* 0xc2fc00003600780b */ /* 0x000fca0003f8e000 */
[----:B------:R-:W-:Y:S01]  /*7cb0*/  @!P3 FMUL R55, R55, 0.5 ;  /* 0x3f0000003737b820 */ /* 0x000fe20000400000 */
[----:B------:R-:W1:Y:S01]  /*7cc0*/  MUFU.EX2 R102, R102 ;  /* 0x0000006600667308 */ /* 0x000e620000000800 */
[----:B--2---:R-:W-:Y:S01]  /*7cd0*/  @!P5 FMUL R53, R53, R53 ;  /* 0x000000353535d220 */ /* 0x004fe20000400000 */
[----:B------:R-:W-:Y:S01]  /*7ce0*/  FSETP.GEU.AND P5, PT, R51, -126, PT ;  /* 0xc2fc00003300780b */ /* 0x000fe20003fae000 */
[----:B------:R-:W-:Y:S02]  /*7cf0*/  WARPGROUP.DEPBAR.LE gsb0, 0x0 ;  /* 0x00008000000079c5 */ /* 0x000fe40000010000 */
[----:B------:R-:W-:Y:S02]  /*7d00*/  WARPGROUP.ARRIVE ;  /* 0x00000000000079c5 */ /* 0x000fe40000000000 */
[----:B------:R-:W-:Y:S01]  /*7d10*/  @!P4 FMUL R54, R54, 0.5 ;  /* 0x3f0000003636c820 */ /* 0x000fe20000400000 */
[----:B---3--:R-:W-:Y:S01]  /*7d20*/  @!P2 FMUL R101, R101, R101 ;  /* 0x000000656565a220 */ /* 0x008fe20000400000 */
[----:B------:R-:W-:-:S02]  /*7d30*/  FSETP.GEU.AND P2, PT, R47, -126, PT ;  /* 0xc2fc00002f00780b */ /* 0x000fc40003f4e000 */
[----:B------:R-:W-:Y:S01]  /*7d40*/  HGMMA.64x16x16.F32 R64, R24, gdesc[UR32].tnspB, R64, gsb0 ;  /* 0x4020002018407df0 */ /* 0x000fe20008000840 */
[----:B------:R-:W-:-:S03]  /*7d50*/  R2UR UR34, R34 ;  /* 0x00000000222272ca */ /* 0x000fc600000e0000 */
[----:B------:R-:W-:Y:S01]  /*7d60*/  @!P5 FMUL R51, R51, 0.5 ;  /* 0x3f0000003333d820 */ /* 0x000fe20000400000 */
[----:B------:R-:W-:Y:S01]  /*7d70*/  R2UR UR35, R35 ;  /* 0x00000000232372ca */ /* 0x000fe200000e0000 */
[----:B------:R-:W2:Y:S01]  /*7d80*/  MUFU.EX2 R34, R55 ;  /* 0x0000003700227308 */ /* 0x000ea20000000800 */
[----:B-1----:R-:W-:Y:S01]  /*7d90*/  @!P6 FMUL R102, R102, R102 ;  /* 0x000000666666e220 */ /* 0x002fe20000400000 */
[----:B------:R-:W-:-:S03]  /*7da0*/  FSETP.GEU.AND P6, PT, R50, -126, PT ;  /* 0xc2fc00003200780b */ /* 0x000fc60003fce000 */
[----:B------:R-:W-:-:S03]  /*7db0*/  @!P2 FMUL R47, R47, 0.5 ;  /* 0x3f0000002f2fa820 */ /* 0x000fc60000400000 */
[----:B------:R-:W1:Y:S07]  /*7dc0*/  MUFU.EX2 R51, R51 ;  /* 0x0000003300337308 */ /* 0x000e6e0000000800 */
[----:B------:R-:W-:Y:S01]  /*7dd0*/  @!P6 FMUL R50, R50, 0.5 ;  /* 0x3f0000003232e820 */ /* 0x000fe20000400000 */
[----:B------:R-:W3:Y:S01]  /*7de0*/  MUFU.EX2 R54, R54 ;  /* 0x0000003600367308 */ /* 0x000ee20000000800 */
[----:B--2---:R-:W-:Y:S01]  /*7df0*/  @!P3 FMUL R34, R34, R34 ;  /* 0x000000222222b220 */ /* 0x004fe20000400000 */
[----:B------:R-:W-:-:S06]  /*7e00*/  FSETP.GEU.AND P3, PT, R46, -126, PT ;  /* 0xc2fc00002e00780b */ /* 0x000fcc0003f6e000 */
[----:B------:R-:W2:Y:S01]  /*7e10*/  MUFU.EX2 R50, R50 ;  /* 0x0000003200327308 */ /* 0x000ea20000000800 */
[----:B-1----:R-:W-:Y:S01]  /*7e20*/  @!P5 FMUL R51, R51, R51 ;  /* 0x000000333333d220 */ /* 0x002fe20000400000 */
[----:B------:R-:W-:-:S05]  /*7e30*/  FSETP.GEU.AND P5, PT, R43, -126, PT ;  /* 0xc2fc00002b00780b */ /* 0x000fca0003fae000 */
[----:B------:R-:W-:Y:S01]  /*7e40*/  @!P3 FMUL R46, R46, 0.5 ;  /* 0x3f0000002e2eb820 */ /* 0x000fe20000400000 */
[----:B------:R-:W1:Y:S01]  /*7e50*/  MUFU.EX2 R47, R47 ;  /* 0x0000002f002f7308 */ /* 0x000e620000000800 */
[----:B---3--:R-:W-:Y:S01]  /*7e60*/  @!P4 FMUL R54, R54, R54 ;  /* 0x000000363636c220 */ /* 0x008fe20000400000 */
[----:B------:R-:W-:Y:S01]  /*7e70*/  FSETP.GEU.AND P4, PT, R42, -126, PT ;  /* 0xc2fc00002a00780b */ /* 0x000fe20003f8e000 */
[----:B------:R-:W-:Y:S02]  /*7e80*/  WARPGROUP.DEPBAR.LE gsb0, 0x0 ;  /* 0x00008000000079c5 */ /* 0x000fe40000010000 */
[----:B------:R-:W-:Y:S01]  /*7e90*/  WARPGROUP.ARRIVE ;  /* 0x00000000000079c5 */ /* 0x000fe20000000000 */
[----:B--2---:R-:W-:Y:S01]  /*7ea0*/  @!P6 FMUL R50, R50, R50 ;  /* 0x000000323232e220 */ /* 0x004fe20000400000 */
[----:B------:R-:W-:Y:S01]  /*7eb0*/  FSETP.GEU.AND P6, PT, R44, -126, PT ;  /* 0xc2fc00002c00780b */ /* 0x000fe20003fce000 */
[----:B------:R-:W-:Y:S01]  /*7ec0*/  @!P5 FMUL R43, R43, 0.5 ;  /* 0x3f0000002b2bd820 */ /* 0x000fe20000400000 */
[----:B------:R-:W2:Y:S02]  /*7ed0*/  MUFU.EX2 R46, R46 ;  /* 0x0000002e002e7308 */ /* 0x000ea40000000800 */
[----:B------:R-:W-:Y:S04]  /*7ee0*/  HGMMA.64x16x16.F32 R56, R24, gdesc[UR40].tnspB, R56, gsb0 ;  /* 0x4020002818387df0 */ /* 0x000fe80008000838 */
[----:B------:R-:W-:Y:S01]  /*7ef0*/  @!P4 FMUL R42, R42, 0.5 ;  /* 0x3f0000002a2ac820 */ /* 0x000fe20000400000 */
[----:B-1----:R-:W-:Y:S01]  /*7f00*/  @!P2 FMUL R47, R47, R47 ;  /* 0x0000002f2f2fa220 */ /* 0x002fe20000400000 */
[----:B------:R-:W-:-:S02]  /*7f10*/  ISETP.NE.AND P2, PT, R6, 0x4, PT ;  /* 0x000000040600780c */ /* 0x000fc40003f45270 */
[----:B------:R-:W1:Y:S01]  /*7f20*/  MUFU.EX2 R13, R42 ;  /* 0x0000002a000d7308 */ /* 0x000e620000000800 */
[----:B------:R-:W-:-:S07]  /*7f30*/  @!P6 FMUL R44, R44, 0.5 ;  /* 0x3f0000002c2ce820 */ /* 0x000fce0000400000 */
[----:B------:R-:W3:Y:S01]  /*7f40*/  MUFU.EX2 R43, R43 ;  /* 0x0000002b002b7308 */ /* 0x000ee20000000800 */
[----:B--2---:R-:W-:-:S07]  /*7f50*/  @!P3 FMUL R46, R46, R46 ;  /* 0x0000002e2e2eb220 */ /* 0x004fce0000400000 */
[----:B------:R-:W2:Y:S01]  /*7f60*/  MUFU.EX2 R10, R44 ;  /* 0x0000002c000a7308 */ /* 0x000ea20000000800 */
[----:B-1----:R-:W-:Y:S01]  /*7f70*/  @!P4 FMUL R13, R13, R13 ;  /* 0x0000000d0d0dc220 */ /* 0x002fe20000400000 */
[----:B---3--:R-:W-:Y:S01]  /*7f80*/  @!P5 FMUL R43, R43, R43 ;  /* 0x0000002b2b2bd220 */ /* 0x008fe20000400000 */
[----:B--2---:R-:W-:Y:S01]  /*7f90*/  @!P6 FMUL R10, R10, R10 ;  /* 0x0000000a0a0ae220 */ /* 0x004fe20000400000 */
[----:B------:R-:W-:Y:S02]  /*7fa0*/  WARPGROUP.DEPBAR.LE gsb0, 0x0 ;  /* 0x00008000000079c5 */ /* 0x000fe40000010000 */
[C---:B------:R-:W-:Y:S01]  /*7fb0*/  VIADD R26, R22.reuse, 0x1a0 ;  /* 0x000001a0161a7836 */ /* 0x040fe20000000000 */
[----:B------:R-:W-:Y:S01]  /*7fc0*/  IADD3 R24, R22, 0x120, RZ ;  /* 0x0000012016187810 */ /* 0x000fe20007ffe0ff */
[----:B------:R-:W-:Y:S01]  /*7fd0*/  IMAD.MOV.U32 R27, RZ, RZ, -0x3ffffff0 ;  /* 0xc0000010ff1b7424 */ /* 0x000fe200078e00ff */
[----:B------:R-:W-:Y:S02]  /*7fe0*/  MOV R25, 0xc0000010 ;  /* 0xc000001000197802 */ /* 0x000fe40000000f00 */
[----:B------:R-:W-:-:S02]  /*7ff0*/  R2UR UR18, R24 ;  /* 0x00000000181272ca */ /* 0x000fc400000e0000 */
[----:B------:R-:W-:Y:S02]  /*8000*/  R2UR UR19, R25 ;  /* 0x00000000191372ca */ /* 0x000fe400000e0000 */
[----:B------:R-:W-:Y:S02]  /*8010*/  R2UR UR26, R26 ;  /* 0x000000001a1a72ca */ /* 0x000fe400000e0000 */
[----:B------:R-:W-:Y:S02]  /*8020*/  R2UR UR27, R27 ;  /* 0x000000001b1b72ca */ /* 0x000fe400000e0000 */
[----:B------:R-:W-:Y:S01]  /*8030*/  F2FP.F16.F32.PACK_AB R24, R20, R33 ;  /* 0x000000211418723e */ /* 0x000fe200000000ff */
[----:B------:R-:W-:Y:S01]  /*8040*/  FADD R33, R36, R33 ;  /* 0x0000002124217221 */ /* 0x000fe20000000000 */
[----:B------:R-:W-:Y:S01]  /*8050*/  F2FP.F16.F32.PACK_AB R25, R29, R28 ;  /* 0x0000001c1d19723e */ /* 0x000fe200000000ff */
[----:B------:R-:W-:Y:S01]  /*8060*/  VIADD R36, R22, 0x1e0 ;  /* 0x000001e016247836 */ /* 0x000fe20000000000 */
        /* <DEDUP_REMOVED lines=13> */
[----:B------:R-:W-:Y:S03]  /*8140*/  HGMMA.64x16x16.F32 R80, R24, gdesc[UR8].tnspB, R80, gsb0 ;  /* 0x4020000818507df0 */ /* 0x000fe60008000850 */
[----:B------:R-:W-:Y:S02]  /*8150*/  WARPGROUP.DEPBAR.LE gsb0, 0x0 ;  /* 0x00008000000079c5 */ /* 0x000fe40000010000 */
        /* <DEDUP_REMOVED lines=9> */
[C---:B------:R-:W-:Y:S01]  /*81f0*/  IADD3 R26, R22.reuse, 0x40, RZ ;  /* 0x00000040161a7810 */ /* 0x040fe20007ffe0ff */
[----:B------:R-:W-:Y:S02]  /*8200*/  IMAD.MOV.U32 R27, RZ, RZ, -0x3ffffff0 ;  /* 0xc0000010ff1b7424 */ /* 0x000fe400078e00ff */
[----:B------:R-:W-:Y:S01]  /*8210*/  VIADD R24, R22, 0xc0 ;  /* 0x000000c016187836 */ /* 0x000fe20000000000 */
[----:B------:R-:W-:Y:S01]  /*8220*/  R2UR UR6, R26 ;  /* 0x000000001a0672ca */ /* 0x000fe200000e0000 */
[----:B------:R-:W-:Y:S01]  /*8230*/  IMAD.MOV.U32 R25, RZ, RZ, -0x3ffffff0 ;  /* 0xc0000010ff197424 */ /* 0x000fe200078e00ff */
[----:B------:R-:W-:-:S02]  /*8240*/  R2UR UR7, R27 ;  /* 0x000000001b0772ca */ /* 0x000fc400000e0000 */
[----:B------:R-:W-:Y:S02]  /*8250*/  IADD3 R26, R22, 0x140, RZ ;  /* 0x00000140161a7810 */ /* 0x000fe40007ffe0ff */
[----:B------:R-:W-:Y:S02]  /*8260*/  MOV R27, 0xc0000010 ;  /* 0xc0000010001b7802 */ /* 0x000fe40000000f00 */
[----:B------:R-:W-:Y:S01]  /*8270*/  R2UR UR10, R24 ;  /* 0x00000000180a72ca */ /* 0x000fe200000e0000 */
[----:B------:R-:W-:Y:S01]  /*8280*/  VIADD R24, R22, 0x1c0 ;  /* 0x000001c016187836 */ /* 0x000fe20000000000 */
[----:B------:R-:W-:Y:S01]  /*8290*/  R2UR UR11, R25 ;  /* 0x00000000190b72ca */ /* 0x000fe200000e0000 */
[----:B------:R-:W-:Y:S01]  /*82a0*/  IMAD.MOV.U32 R25, RZ, RZ, -0x3ffffff0 ;  /* 0xc0000010ff197424 */ /* 0x000fe200078e00ff */
[----:B------:R-:W-:Y:S01]  /*82b0*/  R2UR UR18, R26 ;  /* 0x000000001a1272ca */ /* 0x000fe200000e0000 */
[----:B------:R-:W-:Y:S01]  /*82c0*/  VIADD R26, R22, 0x240 ;  /* 0x00000240161a7836 */ /* 0x000fe20000000000 */
[----:B------:R-:W-:-:S02]  /*82d0*/  R2UR UR19, R27 ;  /* 0x000000001b1372ca */ /* 0x000fc400000e0000 */
[----:B------:R-:W-:Y:S02]  /*82e0*/  MOV R27, 0xc0000010 ;  /* 0xc0000010001b7802 */ /* 0x000fe40000000f00 */
[----:B------:R-:W-:Y:S02]  /*82f0*/  R2UR UR26, R24 ;  /* 0x00000000181a72ca */ /* 0x000fe400000e0000 */
[----:B------:R-:W-:Y:S02]  /*8300*/  R2UR UR27, R25 ;  /* 0x00000000191b72ca */ /* 0x000fe400000e0000 */
[----:B------:R-:W-:Y:S02]  /*8310*/  R2UR UR34, R26 ;  /* 0x000000001a2272ca */ /* 0x000fe400000e0000 */
[----:B------:R-:W-:Y:S02]  /*8320*/  R2UR UR35, R27 ;  /* 0x000000001b2372ca */ /* 0x000fe400000e0000 */
[----:B------:R-:W-:Y:S01]  /*8330*/  F2FP.F16.F32.PACK_AB R24, R48, R45 ;  /* 0x0000002d3018723e */ /* 0x000fe200000000ff */
[----:B------:R-:W-:Y:S01]  /*8340*/  FADD R45, R30, R45 ;  /* 0x0000002d1e2d7221 */ /* 0x000fe20000000000 */
[----:B------:R-:W-:Y:S01]  /*8350*/  F2FP.F16.F32.PACK_AB R25, R52, R49 ;  /* 0x000000313419723e */ /* 0x000fe200000000ff */
[----:B------:R-:W-:Y:S01]  /*8360*/  FADD R49, R32, R49 ;  /* 0x0000003120317221 */ /* 0x000fe20000000000 */
        /* <DEDUP_REMOVED lines=9> */
[----:B------:R-:W-:Y:S03]  /*8400*/  HGMMA.64x16x16.F32 R88, R24, gdesc[UR4].tnspB, R88, gsb0 ;  /* 0x4020000418587df0 */ /* 0x000fe60008000858 */
        /* <DEDUP_REMOVED lines=8> */
[----:B------:R-:W-:Y:S01]  /*8490*/  HGMMA.64x16x16.F32 R64, R24, gdesc[UR24].tnspB, R64, gsb0 ;  /* 0x4020001818407df0 */ /* 0x000fe20008000840 */
[----:B------:R-:W-:Y:S02]  /*84a0*/  R2UR UR26, R36 ;  /* 0x00000000241a72ca */ /* 0x000fe400000e0000 */
[----:B------:R-:W-:Y:S01]  /*84b0*/  R2UR UR27, R37 ;  /* 0x00000000251b72ca */ /* 0x000fe200000e0000 */
[----:B------:R-:W-:Y:S02]  /*84c0*/  WARPGROUP.DEPBAR.LE gsb0, 0x0 ;  /* 0x00008000000079c5 */ /* 0x000fe40000010000 */
[----:B------:R-:W-:-:S06]  /*84d0*/  WARPGROUP.ARRIVE ;  /* 0x00000000000079c5 */ /* 0x000fcc0000000000 */
[----:B------:R-:W-:Y:S03]  /*84e0*/  HGMMA.64x16x16.F32 R56, R24, gdesc[UR32].tnspB, R56, gsb0 ;  /* 0x4020002018387df0 */ /* 0x000fe60008000838 */
[----:B------:R-:W-:Y:S02]  /*84f0*/  WARPGROUP.DEPBAR.LE gsb0, 0x0 ;  /* 0x00008000000079c5 */ /* 0x000fe40000010000 */
[C---:B------:R-:W-:Y:S01]  /*8500*/  VIADD R24, R22.reuse, 0x60 ;  /* 0x0000006016187836 */ /* 0x040fe20000000000 */
[----:B------:R-:W-:Y:S01]  /*8510*/  MOV R25, 0xc0000010 ;  /* 0xc000001000197802 */ /* 0x000fe20000000f00 */
[----:B------:R-:W-:Y:S01]  /*8520*/  VIADD R26, R22, 0xe0 ;  /* 0x000000e0161a7836 */ /* 0x000fe20000000000 */
[----:B------:R-:W-:Y:S02]  /*8530*/  MOV R27, 0xc0000010 ;  /* 0xc0000010001b7802 */ /* 0x000fe40000000f00 */
[----:B------:R-:W-:Y:S01]  /*8540*/  R2UR UR6, R24 ;  /* 0x00000000180672ca */ /* 0x000fe200000e0000 */
[----:B------:R-:W-:Y:S01]  /*8550*/  VIADD R24, R22, 0x160 ;  /* 0x0000016016187836 */ /* 0x000fe20000000000 */
[----:B------:R-:W-:Y:S01]  /*8560*/  R2UR UR7, R25 ;  /* 0x00000000190772ca */ /* 0x000fe200000e0000 */
[----:B------:R-:W-:Y:S01]  /*8570*/  IMAD.MOV.U32 R25, RZ, RZ, -0x3ffffff0 ;  /* 0xc0000010ff197424 */ /* 0x000fe200078e00ff */
[----:B------:R-:W-:Y:S01]  /*8580*/  R2UR UR10, R26 ;  /* 0x000000001a0a72ca */ /* 0x000fe200000e0000 */
[----:B------:R-:W-:Y:S01]  /*8590*/  VIADD R26, R22, 0x260 ;  /* 0x00000260161a7836 */ /* 0x000fe20000000000 */
[----:B------:R-:W-:Y:S01]  /*85a0*/  R2UR UR11, R27 ;  /* 0x000000001b0b72ca */ /* 0x000fe200000e0000 */
[----:B------:R-:W-:Y:S01]  /*85b0*/  IMAD.MOV.U32 R27, RZ, RZ, -0x3ffffff0 ;  /* 0xc0000010ff1b7424 */ /* 0x000fe200078e00ff */
[----:B------:R-:W-:-:S02]  /*85c0*/  R2UR UR18, R24 ;  /* 0x00000000181272ca */ /* 0x000fc400000e0000 */
        /* <DEDUP_REMOVED lines=10> */
[----:B------:R-:W-:Y:S01]  /*8670*/  FADD R50, R50, R47 ;  /* 0x0000002f32327221 */ /* 0x000fe20000000000 */
[----:B------:R-:W-:Y:S01]  /*8680*/  SEL R22, R6, RZ, P2 ;  /* 0x000000ff06167207 */ /* 0x000fe20001000000 */
[----:B------:R-:W-:Y:S01]  /*8690*/  FADD R46, R51, R46 ;  /* 0x0000002e332e7221 */ /* 0x000fe20000000000 */
[----:B------:R-:W-:Y:S01]  /*86a0*/  WARPGROUP.ARRIVE ;  /* 0x00000000000079c5 */ /* 0x000fe20000000000 */
[----:B------:R-:W-:Y:S01]  /*86b0*/  FADD R43, R50, R43 ;  /* 0x0000002b322b7221 */ /* 0x000fe20000000000 */
[----:B------:R-:W-:Y:S01]  /*86c0*/  LEA R6, R22, R11, 0x3 ;  /* 0x0000000b16067211 */ /* 0x000fe200078e18ff */
[----:B------:R-:W-:-:S02]  /*86d0*/  FADD R13, R46, R13 ;  /* 0x0000000d2e0d7221 */ /* 0x000fc40000000000 */
[----:B------:R-:W-:Y:S01]  /*86e0*/  FADD R10, R43, R10 ;  /* 0x0000000a2b0a7221 */ /* 0x000fe20000000000 */
[----:B------:R-:W-:Y:S01]  /*86f0*/  HGMMA.64x16x16.F32 R88, R24, gdesc[UR4].tnspB, R88, gsb0 ;  /* 0x4020000418587df0 */ /* 0x000fe20008000858 */
[----:B------:R-:W-:Y:S02]  /*8700*/  PRMT R6, RZ, 0x654, R6 ;  /* 0x00000654ff067816 */ /* 0x000fe40000000006 */
        /* <DEDUP_REMOVED lines=13> */
[----:B------:R1:W-:Y:S01]  /*87e0*/  SYNCS.ARRIVE.TRANS64.RED.A1T0 RZ, [R6+URZ], RZ ;  /* 0x000000ff06ff79a7 */ /* 0x0003e2000810043f */
[----:B------:R-:W-:Y:S05]  /*87f0*/  @P1 BRA `(.L_x_45) ;  /* 0x0000000400041947 */ /* 0x000fea0003800000 */
[----:B------:R-:W-:Y:S01]  /*8800*/  ISETP.LT.OR P1, PT, R7, 0x1, !P0 ;  /* 0x000000010700780c */ /* 0x000fe20004721670 */
[----:B------:R-:W-:-:S12]  /*8810*/  BSSY B0, `(.L_x_46) ;  /* 0x000003e000007945 */ /* 0x000fd80003800000 */
[----:B------:R-:W-:Y:S05]  /*8820*/  @P1 BRA `(.L_x_47) ;  /* 0x0000000000f01947 */ /* 0x000fea0003800000 */
[----:B-1----:R-:W-:Y:S01]  /*8830*/  IMAD R6, R5, 0x8, R2 ;  /* 0x0000000805067824 */ /* 0x002fe200078e0202 */
[----:B------:R-:W-:Y:S02]  /*8840*/  SHF.L.U32 R23, R4, 0x1f, RZ ;  /* 0x0000001f04177819 */ /* 0x000fe400000006ff */
[----:B------:R-:W-:Y:S02]  /*8850*/  ISETP.NE.AND P2, PT, R0, RZ, PT ;  /* 0x000000ff0000720c */ /* 0x000fe40003f45270 */
[----:B------:R-:W1:Y:S02]  /*8860*/  SYNCS.PHASECHK.TRANS64.TRYWAIT P1, [R6+URZ+0xc820], R23 ;  /* 0x00c82017060075a7 */ /* 0x000e64000802017f */
[----:B-1----:R-:W-:Y:S09]  /*8870*/  @!P1 BRA `(.L_x_48) ;  /* 0x00000020005c9947 */ /* 0x002ff20003800000 */
.L_x_93:
[----:B------:R-:W-:Y:S05]  /*8880*/  @P2 BRA `(.L_x_49) ;  /* 0x0000000000142947 */ /* 0x000fea0003800000 */
[----:B------:R-:W-:Y:S01]  /*8890*/  ISETP.NE.AND P1, PT, R96, RZ, PT ;  /* 0x000000ff6000720c */ /* 0x000fe20003f25270 */
[----:B-1----:R-:W-:-:S04]  /*88a0*/  IMAD.MOV.U32 R23, RZ, RZ, 0x2800 ;  /* 0x00002800ff177424 */ /* 0x002fc800078e00ff */
[----:B------:R2:W-:Y:S08]  /*88b0*/  SYNCS.ARRIVE.TRANS64 RZ, [R6+URZ+0xc800], R23 ;  /* 0x00c8001706ff79a7 */ /* 0x0005f0000800003f */
[----:B------:R-:W-:Y:S05]  /*88c0*/  @!P1 BRA `(.L_x_49) ;  /* 0x0000000000049947 */ /* 0x000fea0003800000 */
[----:B------:R-:W-:Y:S01]  /*88d0*/  BPT.TRAP 0x1 ;  /* 0x000000040000795c */ /* 0x000fe20000300000 */
.L_x_49:
[C---:B------:R-:W-:Y:S01]  /*88e0*/  IMAD R20, R5.reuse, 0x2800, R2 ;  /* 0x0000280005147824 */ /* 0x040fe200078e0202 */
        /* <DEDUP_REMOVED lines=10> */
[----:B------:R-:W-:Y:S01]  /*8990*/  UMOV UR34, 0x10 ;  /* 0x0000001000227882 */ /* 0x000fe20000000000 */
[----:B------:R-:W-:Y:S01]  /*89a0*/  UMOV UR36, UR44 ;  /* 0x0000002c00247c82 */ /* 0x000fe20008000000 */
[----:B------:R-:W-:Y:S01]  /*89b0*/  UMOV UR37, UR45 ;  /* 0x0000002d00257c82 */ /* 0x000fe20008000000 */
        /* <DEDUP_REMOVED lines=34> */
[----:B--2---:R-:W-:Y:S01]  /*8be0*/  NOP ;  /* 0x0000000000007918 */ /* 0x004fe20000000000 */
.L_x_47:
[----:B------:R-:W-:Y:S05]  /*8bf0*/  BSYNC B0 ;  /* 0x0000000000007941 */ /* 0x000fea0003800000 */
.L_x_46:
[----:B------:R-:W-:-:S07]  /*8c00*/  VIADD R7, R7, 0xffffffff ;  /* 0xffffffff07077836 */ /* 0x000fce0000000000 */
.L_x_45:
[----:B------:R-:W-:Y:S01]  /*8c10*/  ISETP.GT.AND P3, PT, R19, 0x1, PT ;  /* 0x000000011300780c */ /* 0x000fe20003f64270 */
[----:B-1----:R-:W-:Y:S01]  /*8c20*/  VIADD R6, R22, 0x1 ;  /* 0x0000000116067836 */ /* 0x002fe20000000000 */
[----:B------:R-:W-:Y:S01]  /*8c30*/  IADD3 R21, R21, 0x1, RZ ;  /* 0x0000000115157810 */ /* 0x000fe20007ffe0ff */
[----:B------:R-:W-:Y:S01]  /*8c40*/  VIADD R19, R19, 0xffffffff ;  /* 0xffffffff13137836 */ /* 0x000fe20000000000 */
[----:B------:R-:W-:Y:S01]  /*8c50*/  IADD3 R12, R12, 0x40, RZ ;  /* 0x000000400c0c7810 */ /* 0x000fe20007ffe0ff */
[----:B------:R-:W-:Y:S01]  /*8c60*/  IMAD.MOV.U32 R99, RZ, RZ, R17 ;  /* 0x000000ffff637224 */ /* 0x000fe200078e0011 */
[----:B------:R-:W-:Y:S01]  /*8c70*/  ISETP.NE.AND P1, PT, R21, 0x4, PT ;  /* 0x000000041500780c */ /* 0x000fe20003f25270 */
[----:B------:R-:W-:Y:S01]  /*8c80*/  IMAD.MOV.U32 R97, RZ, RZ, R18 ;  /* 0x000000ffff617224 */ /* 0x000fe200078e0012 */
[----:B------:R-:W-:Y:S02]  /*8c90*/  ISETP.NE.AND P2, PT, R6, 0x4, PT ;  /* 0x000000040600780c */ /* 0x000fe40003f45270 */
[----:B------:R-:W-:-:S02]  /*8ca0*/  SEL R20, RZ, 0x1, P1 ;  /* 0x00000001ff147807 */ /* 0x000fc40000800000 */
[----:B------:R-:W-:Y:S02]  /*8cb0*/  SEL R21, R21, RZ, P1 ;  /* 0x000000ff15157207 */ /* 0x000fe40000800000 */
[----:B------:R-:W-:Y:S02]  /*8cc0*/  LOP3.LUT R3, R3, R20, RZ, 0x3c, !PT ;  /* 0x0000001403037212 */ /* 0x000fe400078e3cff */
[----:B------:R-:W-:Y:S01]  /*8cd0*/  SEL R6, R6, RZ, P2 ;  /* 0x000000ff06067207 */ /* 0x000fe20001000000 */
[----:B------:R-:W-:Y:S06]  /*8ce0*/  @P3 BRA `(.L_x_50) ;  /* 0xffffffd000c83947 */ /* 0x000fec000383ffff */
.L_x_37:
[----:B------:R-:W-:Y:S05]  /*8cf0*/  WARPSYNC.ALL ;  /* 0x0000000000007948 */ /* 0x000fea0003800000 */
[----:B------:R-:W2:Y:S01]  /*8d00*/  SHFL.BFLY PT, R0, R13, 0x1, 0x1f ;  /* 0x0c201f000d007f89 */ /* 0x000ea200000e0000 */
[----:B------:R-:W-:Y:S01]  /*8d10*/  BSSY B0, `(.L_x_51) ;  /* 0x0000023000007945 */ /* 0x000fe20003800000 */
[----:B------:R-:W-:Y:S01]  /*8d20*/  MOV R4, 0x7f800000 ;  /* 0x7f80000000047802 */ /* 0x000fe20000000f00 */
[----:B------:R-:W-:Y:S01]  /*8d30*/  IMAD.MOV.U32 R9, RZ, RZ, 0x3f800000 ;  /* 0x3f800000ff097424 */ /* 0x000fe200078e00ff */
[----:B------:R-:W3:Y:S01]  /*8d40*/  SHFL.BFLY PT, R3, R10, 0x1, 0x1f ;  /* 0x0c201f000a037f89 */ /* 0x000ee200000e0000 */
[----:B------:R-:W-:-:S02]  /*8d50*/  IMAD.MOV.U32 R6, RZ, RZ, 0x3f800000 ;  /* 0x3f800000ff067424 */ /* 0x000fc400078e00ff */
[----:B--2---:R-:W-:Y:S01]  /*8d60*/  FADD R0, R0, R13 ;  /* 0x0000000d00007221 */ /* 0x004fe20000000000 */
[----:B---3--:R-:W-:-:S04]  /*8d70*/  FADD R19, R3, R10 ;  /* 0x0000000a03137221 */ /* 0x008fc80000000000 */
[----:B------:R-:W2:Y:S04]  /*8d80*/  SHFL.BFLY PT, R5, R0, 0x2, 0x1f ;  /* 0x0c401f0000057f89 */ /* 0x000ea800000e0000 */
[----:B------:R-:W3:Y:S01]  /*8d90*/  SHFL.BFLY PT, R20, R19, 0x2, 0x1f ;  /* 0x0c401f0013147f89 */ /* 0x000ee200000e0000 */
[C---:B--2---:R-:W-:Y:S01]  /*8da0*/  FSETP.NE.AND P0, PT, R0.reuse, -R5, PT ;  /* 0x800000050000720b */ /* 0x044fe20003f05000 */
[----:B------:R-:W-:Y:S01]  /*8db0*/  FADD R3, R0, R5 ;  /* 0x0000000500037221 */ /* 0x000fe20000000000 */
[----:B------:R-:W-:Y:S01]  /*8dc0*/  MOV R5, 0x7f800000 ;  /* 0x7f80000000057802 */ /* 0x000fe20000000f00 */
[----:B---3--:R-:W-:-:S10]  /*8dd0*/  FADD R8, R19, R20 ;  /* 0x0000001413087221 */ /* 0x008fd40000000000 */
[----:B------:R-:W-:Y:S05]  /*8de0*/  @!P0 BRA `(.L_x_52) ;  /* 0x0000000000548947 */ /* 0x000fea0003800000 */
[----:B------:R-:W-:Y:S01]  /*8df0*/  VIADD R0, R3, 0x1800000 ;  /* 0x0180000003007836 */ /* 0x000fe20000000000 */
[----:B------:R-:W-:Y:S04]  /*8e00*/  BSSY B1, `(.L_x_53) ;  /* 0x000000c000017945 */ /* 0x000fe80003800000 */
[----:B------:R-:W-:-:S04]  /*8e10*/  LOP3.LUT R0, R0, 0x7f800000, RZ, 0xc0, !PT ;  /* 0x7f80000000007812 */ /* 0x000fc800078ec0ff */
[----:B------:R-:W-:-:S13]  /*8e20*/  ISETP.GT.U32.AND P0, PT, R0, 0x1ffffff, PT ;  /* 0x01ffffff0000780c */ /* 0x000fda0003f04070 */
[----:B------:R-:W-:Y:S05]  /*8e30*/  @P0 BRA `(.L_x_54) ;  /* 0x0000000000100947 */ /* 0x000fea0003800000 */
[----:B------:R-:W-:-:S07]  /*8e40*/  MOV R12, 0x8e60 ;  /* 0x00008e60000c7802 */ /* 0x000fce0000000f00 */
[----:B-1----:R-:W-:Y:S05]  /*8e50*/  CALL.REL.NOINC `($__internal_0_$__cuda_sm20_rcp_rn_f32_slowpath) ;  /* 0x0000001800f87944 */ /* 0x002fea0003c00000 */
[----:B------:R-:W-:Y:S01]  /*8e60*/  IMAD.MOV.U32 R6, RZ, RZ, R0 ;  /* 0x000000ffff067224 */ /* 0x000fe200078e0000 */
[----:B------:R-:W-:Y:S06]  /*8e70*/  BRA `(.L_x_55) ;  /* 0x0000000000107947 */ /* 0x000fec0003800000 */
.L_x_54:
[----:B------:R-:W2:Y:S02]  /*8e80*/  MUFU.RCP R6, R3 ;  /* 0x0000000300067308 */ /* 0x000ea40000001000 */
[----:B--2---:R-:W-:-:S04]  /*8e90*/  FFMA R0, R3, R6, -1 ;  /* 0xbf80000003007423 */ /* 0x004fc80000000006 */
[----:B------:R-:W-:-:S04]  /*8ea0*/  FADD.FTZ R5, -R0, -RZ ;  /* 0x800000ff00057221 */ /* 0x000fc80000010100 */
[----:B------:R-:W-:-:S07]  /*8eb0*/  FFMA R6, R6, R5, R6 ;  /* 0x0000000506067223 */ /* 0x000fce0000000006 */
.L_x_55:
[----:B------:R-:W-:Y:S05]  /*8ec0*/  BSYNC B1 ;  /* 0x0000000000017941 */ /* 0x000fea0003800000 */
.L_x_53:
[----:B------:R-:W-:Y:S01]  /*8ed0*/  FSETP.GEU.AND P0, PT, |R3|, 1.175494350822287508e-38, PT ;  /* 0x008000000300780b */ /* 0x000fe20003f0e200 */
[----:B------:R-:W-:-:S12]  /*8ee0*/  ULDC UR6, c[0x0][0x600] ;  /* 0x0001800000067ab9 */ /* 0x000fd80000000800 */
[----:B------:R-:W-:-:S04]  /*8ef0*/  @!P0 FMUL R3, R3, 16777216 ;  /* 0x4b80000003038820 */ /* 0x000fc80000400000 */
[----:B------:R-:W2:Y:S02]  /*8f00*/  MUFU.LG2 R0, R3 ;  /* 0x0000000300007308 */ /* 0x000ea40000000c00 */
[----:B--2---:R-:W-:-:S04]  /*8f10*/  @!P0 FADD R0, R0, -24 ;  /* 0xc1c0000000008421 */ /* 0x004fc80000000000 */
[----:B------:R-:W-:-:S04]  /*8f20*/  FMUL R0, R0, 0.69314718246459960938 ;  /* 0x3f31721800007820 */ /* 0x000fc80000400000 */
[----:B------:R-:W-:-:S07]  /*8f30*/  FFMA R5, R17, UR6, R0 ;  /* 0x0000000611057c23 */ /* 0x000fce0008000000 */
.L_x_52:
[----:B------:R-:W-:Y:S05]  /*8f40*/  BSYNC B0 ;  /* 0x0000000000007941 */ /* 0x000fea0003800000 */
.L_x_51:
[----:B------:R-:W-:Y:S01]  /*8f50*/  FSETP.NE.AND P0, PT, R19, -R20, PT ;  /* 0x800000141300720b */ /* 0x000fe20003f05000 */
[----:B------:R-:W-:Y:S01]  /*8f60*/  ULDC UR4, c[0x0][0x608] ;  /* 0x0001820000047ab9 */ /* 0x000fe20000000800 */
[----:B------:R-:W-:Y:S01]  /*8f70*/  BSSY B0, `(.L_x_56) ;  /* 0x000002d000007945 */ /* 0x000fe20003800000 */
[----:B------:R-:W-:-:S04]  /*8f80*/  FMUL R6, R6, UR4 ;  /* 0x0000000406067c20 */ /* 0x000fc80008400000 */
[-C--:B------:R-:W-:Y:S01]  /*8f90*/  FMUL R88, R88, R6.reuse ;  /* 0x0000000658587220 */ /* 0x080fe20000400000 */
        /* <DEDUP_REMOVED lines=18> */
[----:B------:R-:W-:Y:S01]  /*90c0*/  FMUL R61, R61, R6 ;  /* 0x000000063d3d7220 */ /* 0x000fe20000400000 */
[----:B------:R-:W-:Y:S06]  /*90d0*/  @!P0 BRA `(.L_x_57) ;  /* 0x0000000000588947 */ /* 0x000fec0003800000 */
[----:B------:R-:W-:Y:S01]  /*90e0*/  IADD3 R0, R8, 0x1800000, RZ ;  /* 0x0180000008007810 */ /* 0x000fe20007ffe0ff */
[----:B------:R-:W-:Y:S03]  /*90f0*/  BSSY B1, `(.L_x_58) ;  /* 0x000000d000017945 */ /* 0x000fe60003800000 */
[----:B------:R-:W-:-:S04]  /*9100*/  LOP3.LUT R0, R0, 0x7f800000, RZ, 0xc0, !PT ;  /* 0x7f80000000007812 */ /* 0x000fc800078ec0ff */
[----:B------:R-:W-:-:S13]  /*9110*/  ISETP.GT.U32.AND P0, PT, R0, 0x1ffffff, PT ;  /* 0x01ffffff0000780c */ /* 0x000fda0003f04070 */
[----:B------:R-:W-:Y:S05]  /*9120*/  @P0 BRA `(.L_x_59) ;  /* 0x0000000000140947 */ /* 0x000fea0003800000 */
[----:B------:R-:W-:Y:S01]  /*9130*/  IMAD.MOV.U32 R3, RZ, RZ, R8 ;  /* 0x000000ffff037224 */ /* 0x000fe200078e0008 */
[----:B------:R-:W-:-:S07]  /*9140*/  MOV R12, 0x9160 ;  /* 0x00009160000c7802 */ /* 0x000fce0000000f00 */
[----:B-1----:R-:W-:Y:S05]  /*9150*/  CALL.REL.NOINC `($__internal_0_$__cuda_sm20_rcp_rn_f32_slowpath) ;  /* 0x0000001800387944 */ /* 0x002fea0003c00000 */
[----:B------:R-:W-:Y:S01]  /*9160*/  IMAD.MOV.U32 R9, RZ, RZ, R0 ;  /* 0x000000ffff097224 */ /* 0x000fe200078e0000 */
[----:B------:R-:W-:Y:S06]  /*9170*/  BRA `(.L_x_60) ;  /* 0x0000000000107947 */ /* 0x000fec0003800000 */
.L_x_59:
[----:B------:R-:W2:Y:S02]  /*9180*/  MUFU.RCP R9, R8 ;  /* 0x0000000800097308 */ /* 0x000ea40000001000 */
[----:B--2---:R-:W-:-:S04]  /*9190*/  FFMA R0, R8, R9, -1 ;  /* 0xbf80000008007423 */ /* 0x004fc80000000009 */
[----:B------:R-:W-:-:S04]  /*91a0*/  FADD.FTZ R0, -R0, -RZ ;  /* 0x800000ff00007221 */ /* 0x000fc80000010100 */
[----:B------:R-:W-:-:S07]  /*91b0*/  FFMA R9, R9, R0, R9 ;  /* 0x0000000009097223 */ /* 0x000fce0000000009 */
.L_x_60:
[----:B------:R-:W-:Y:S05]  /*91c0*/  BSYNC B1 ;  /* 0x0000000000017941 */ /* 0x000fea0003800000 */
.L_x_58:
[----:B------:R-:W-:Y:S01]  /*91d0*/  FSETP.GEU.AND P0, PT, |R8|, 1.175494350822287508e-38, PT ;  /* 0x008000000800780b */ /* 0x000fe20003f0e200 */
[----:B------:R-:W-:-:S12]  /*91e0*/  ULDC UR4, c[0x0][0x600] ;  /* 0x0001800000047ab9 */ /* 0x000fd80000000800 */
[----:B------:R-:W-:-:S04]  /*91f0*/  @!P0 FMUL R8, R8, 16777216 ;  /* 0x4b80000008088820 */ /* 0x000fc80000400000 */
[----:B------:R-:W2:Y:S02]  /*9200*/  MUFU.LG2 R0, R8 ;  /* 0x0000000800007308 */ /* 0x000ea40000000c00 */
[----:B--2---:R-:W-:-:S04]  /*9210*/  @!P0 FADD R0, R0, -24 ;  /* 0xc1c0000000008421 */ /* 0x004fc80000000000 */
[----:B------:R-:W-:-:S04]  /*9220*/  FMUL R3, R0, 0.69314718246459960938 ;  /* 0x3f31721800037820 */ /* 0x000fc80000400000 */
[----:B------:R-:W-:-:S07]  /*9230*/  FFMA R4, R18, UR4, R3 ;  /* 0x0000000412047c23 */ /* 0x000fce0008000003 */
.L_x_57:
[----:B------:R-:W-:Y:S05]  /*9240*/  BSYNC B0 ;  /* 0x0000000000007941 */ /* 0x000fea0003800000 */
.L_x_56:
[C---:B------:R-:W-:Y:S01]  /*9250*/  LOP3.LUT P0, R19, R16.reuse, 0x3, RZ, 0xc0, !PT ;  /* 0x0000000310137812 */ /* 0x040fe2000780c0ff */
[----:B------:R-:W-:Y:S01]  /*9260*/  ULDC UR4, c[0x0][0x608] ;  /* 0x0001820000047ab9 */ /* 0x000fe20000000800 */
[----:B------:R-:W-:Y:S01]  /*9270*/  LOP3.LUT R17, R16, 0x7f, RZ, 0xc0, !PT ;  /* 0x0000007f10117812 */ /* 0x000fe200078ec0ff */
[----:B------:R-:W-:Y:S01]  /*9280*/  FMUL R9, R9, UR4 ;  /* 0x0000000409097c20 */ /* 0x000fe20008400000 */
[----:B------:R-:W-:Y:S01]  /*9290*/  ULDC.64 UR8, c[0x0][0x208] ;  /* 0x0000820000087ab9 */ /* 0x000fe20000000a00 */
[----:B------:R-:W-:Y:S01]  /*92a0*/  BSSY B0, `(.L_x_61) ;  /* 0x0000020000007945 */ /* 0x000fe20003800000 */
[----:B------:R-:W-:Y:S01]  /*92b0*/  SHF.R.U32.HI R18, RZ, 0x5, R17 ;  /* 0x00000005ff127819 */ /* 0x000fe20000011611 */
[-C--:B------:R-:W-:Y:S01]  /*92c0*/  FMUL R90, R90, R9.reuse ;  /* 0x000000095a5a7220 */ /* 0x080fe20000400000 */
[-C--:B------:R-:W-:Y:S01]  /*92d0*/  FMUL R22, R91, R9.reuse ;  /* 0x000000095b167220 */ /* 0x080fe20000400000 */
[-C--:B------:R-:W-:Y:S01]  /*92e0*/  FMUL R94, R94, R9.reuse ;  /* 0x000000095e5e7220 */ /* 0x080fe20000400000 */
[-C--:B-1----:R-:W-:Y:S01]  /*92f0*/  FMUL R24, R95, R9.reuse ;  /* 0x000000095f187220 */ /* 0x082fe20000400000 */
[-C--:B------:R-:W-:Y:S01]  /*9300*/  FMUL R82, R82, R9.reuse ;  /* 0x0000000952527220 */ /* 0x080fe20000400000 */
[-C--:B------:R-:W-:Y:S01]  /*9310*/  FMUL R26, R83, R9.reuse ;  /* 0x00000009531a7220 */ /* 0x080fe20000400000 */
[-C--:B------:R-:W-:Y:S01]  /*9320*/  FMUL R86, R86, R9.reuse ;  /* 0x0000000956567220 */ /* 0x080fe20000400000 */
[----:B------:R-:W-:Y:S01]  /*9330*/  FMUL R28, R87, R9 ;  /* 0x00000009571c7220 */ /* 0x000fe20000400000 */
[----:B------:R-:W-:Y:S06]  /*9340*/  @P0 BRA `(.L_x_62) ;  /* 0x0000000000540947 */ /* 0x000fec0003800000 */
[----:B------:R-:W1:Y:S01]  /*9350*/  S2UR UR4, SR_CTAID.X ;  /* 0x00000000000479c3 */ /* 0x000e620000002500 */
[----:B------:R-:W-:Y:S02]  /*9360*/  SHF.R.U32.HI R0, RZ, 0x2, R16 ;  /* 0x00000002ff007819 */ /* 0x000fe40000011610 */
[----:B------:R-:W-:Y:S02]  /*9370*/  SHF.L.U32 R3, R18, 0x4, RZ ;  /* 0x0000000412037819 */ /* 0x000fe400000006ff */
[----:B------:R-:W-:-:S04]  /*9380*/  LOP3.LUT R0, R0, 0x7, RZ, 0xc0, !PT ;  /* 0x0000000700007812 */ /* 0x000fc800078ec0ff */
[----:B------:R-:W-:Y:S01]  /*9390*/  LOP3.LUT R0, R3, 0xfffffff0, R0, 0xe2, !PT ;  /* 0xfffffff003007812 */ /* 0x000fe200078ee200 */
[----:B-1----:R-:W-:-:S03]  /*93a0*/  USHF.L.U32 UR6, UR4, 0x6, URZ ;  /* 0x0000000604067899 */ /* 0x002fc6000800063f */
[----:B------:R-:W-:Y:S02]  /*93b0*/  ULDC.64 UR4, c[0x0][0x688] ;  /* 0x0001a20000047ab9 */ /* 0x000fe40000000a00 */
[----:B------:R-:W-:Y:S02]  /*93c0*/  UIMAD UR4, UR44, UR4, UR6 ;  /* 0x000000042c0472a4 */ /* 0x000fe4000f8e0206 */
[----:B------:R-:W-:Y:S02]  /*93d0*/  LOP3.LUT R3, R0, UR6, RZ, 0xfc, !PT ;  /* 0x0000000600037c12 */ /* 0x000fe4000f8efcff */
[----:B------:R-:W-:-:S03]  /*93e0*/  UIMAD UR4, UR45, UR5, UR4 ;  /* 0x000000052d0472a4 */ /* 0x000fc6000f8e0204 */
[C---:B------:R-:W-:Y:S01]  /*93f0*/  VIADD R6, R3.reuse, 0x8 ;  /* 0x0000000803067836 */ /* 0x040fe20000000000 */
[----:B------:R-:W-:Y:S02]  /*9400*/  ULDC UR5, c[0x0][0x288] ;  /* 0x0000a20000057ab9 */ /* 0x000fe40000000800 */
[----:B------:R-:W-:Y:S02]  /*9410*/  ISETP.GE.U32.AND P0, PT, R3, UR5, PT ;  /* 0x0000000503007c0c */ /* 0x000fe4000bf06070 */
[----:B------:R-:W-:Y:S02]  /*9420*/  IADD3 R0, P2, R0, UR4, RZ ;  /* 0x0000000400007c10 */ /* 0x000fe4000ff5e0ff */
[----:B------:R-:W-:Y:S01]  /*9430*/  ISETP.GE.U32.AND P1, PT, R6, UR5, PT ;  /* 0x0000000506007c0c */ /* 0x000fe2000bf26070 */
[----:B------:R-:W-:Y:S02]  /*9440*/  ULDC.64 UR4, c[0x0][0x680] ;  /* 0x0001a00000047ab9 */ /* 0x000fe40000000a00 */
[----:B------:R-:W-:Y:S01]  /*9450*/  IMAD.X R3, RZ, RZ, RZ, P2 ;  /* 0x000000ffff037224 */ /* 0x000fe200010e06ff */
[----:B------:R-:W-:-:S04]  /*9460*/  LEA R6, P2, R0, UR4, 0x2 ;  /* 0x0000000400067c11 */ /* 0x000fc8000f8410ff */
[----:B------:R-:W-:-:S05]  /*9470*/  LEA.HI.X R7, R0, UR5, R3, 0x2, P2 ;  /* 0x0000000500077c11 */ /* 0x000fca00090f1403 */
[----:B------:R1:W-:Y:S04]  /*9480*/  @!P0 STG.E desc[UR8][R6.64], R5 ;  /* 0x0000000506008986 */ /* 0x0003e8000c101908 */
[----:B------:R1:W-:Y:S02]  /*9490*/  @!P1 STG.E desc[UR8][R6.64+0x20], R4 ;  /* 0x0000200406009986 */ /* 0x0003e4000c101908 */
.L_x_62:
[----:B------:R-:W-:Y:S05]  /*94a0*/  BSYNC B0 ;  /* 0x0000000000007941 */ /* 0x000fea0003800000 */
.L_x_61:
[----:B------:R-:W-:Y:S01]  /*94b0*/  ULDC.64 UR4, c[0x0][0x730] ;  /* 0x0001cc0000047ab9 */ /* 0x000fe20000000a00 */
[-C--:B------:R-:W-:Y:S01]  /*94c0*/  FMUL R74, R74, R9.reuse ;  /* 0x000000094a4a7220 */ /* 0x080fe20000400000 */
[----:B------:R-:W-:Y:S01]  /*94d0*/  ISETP.NE.U32.AND P0, PT, RZ, UR4, PT ;  /* 0x00000004ff007c0c */ /* 0x000fe2000bf05070 */
[-C--:B------:R-:W-:Y:S01]  /*94e0*/  FMUL R30, R75, R9.reuse ;  /* 0x000000094b1e7220 */ /* 0x080fe20000400000 */
[-C--:B------:R-:W-:Y:S01]  /*94f0*/  FMUL R78, R78, R9.reuse ;  /* 0x000000094e4e7220 */ /* 0x080fe20000400000 */
[-C--:B------:R-:W-:Y:S01]  /*9500*/  FMUL R32, R79, R9.reuse ;  /* 0x000000094f207220 */ /* 0x080fe20000400000 */
[----:B------:R-:W-:Y:S01]  /*9510*/  ISETP.NE.AND.EX P0, PT, RZ, UR5, PT, P0 ;  /* 0x00000005ff007c0c */ /* 0x000fe2000bf05300 */
[-C--:B------:R-:W-:Y:S01]  /*9520*/  FMUL R66, R66, R9.reuse ;  /* 0x0000000942427220 */ /* 0x080fe20000400000 */
[-C--:B------:R-:W-:Y:S01]  /*9530*/  FMUL R34, R67, R9.reuse ;  /* 0x0000000943227220 */ /* 0x080fe20000400000 */
[-C--:B------:R-:W-:Y:S01]  /*9540*/  FMUL R70, R70, R9.reuse ;  /* 0x0000000946467220 */ /* 0x080fe20000400000 */
[-C--:B------:R-:W-:Y:S01]  /*9550*/  FMUL R36, R71, R9.reuse ;  /* 0x0000000947247220 */ /* 0x080fe20000400000 */
[-C--:B------:R-:W-:Y:S01]  /*9560*/  FMUL R58, R58, R9.reuse ;  /* 0x000000093a3a7220 */ /* 0x080fe20000400000 */
[-C--:B------:R-:W-:Y:S01]  /*9570*/  FMUL R38, R59, R9.reuse ;  /* 0x000000093b267220 */ /* 0x080fe20000400000 */
[-C--:B------:R-:W-:Y:S01]  /*9580*/  FMUL R62, R62, R9.reuse ;  /* 0x000000093e3e7220 */ /* 0x080fe20000400000 */
[----:B------:R-:W-:-:S05]  /*9590*/  FMUL R40, R63, R9 ;  /* 0x000000093f287220 */ /* 0x000fca0000400000 */
[----:B------:R-:W-:Y:S05]  /*95a0*/  @P0 BRA `(.L_x_63) ;  /* 0x0000000000200947 */ /* 0x000fea0003800000 */
[----:B------:R-:W-:Y:S02]  /*95b0*/  ULDC.64 UR4, c[0x0][0x728] ;  /* 0x0001ca0000047ab9 */ /* 0x000fe40000000a00 */
[----:B------:R-:W-:-:S04]  /*95c0*/  ISETP.NE.U32.AND P0, PT, RZ, UR4, PT ;  /* 0x00000004ff007c0c */ /* 0x000fc8000bf05070 */
[----:B------:R-:W-:-:S13]  /*95d0*/  ISETP.NE.AND.EX P0, PT, RZ, UR5, PT, P0 ;  /* 0x00000005ff007c0c */ /* 0x000fda000bf05300 */
[----:B------:R-:W-:Y:S05]  /*95e0*/  @!P0 BRA `(.L_x_64) ;  /* 0x00000000000c8947 */ /* 0x000fea0003800000 */
[----:B-1----:R-:W1:Y:S02]  /*95f0*/  LDC.64 R4, c[0x0][0x728] ;  /* 0x0001ca00ff047b82 */ /* 0x002e640000000a00 */
[----:B-1----:R3:W5:Y:S01]  /*9600*/  LDG.E R4, desc[UR8][R4.64] ;  /* 0x0000000804047981 */ /* 0x002762000c1e1900 */
[----:B------:R-:W-:Y:S05]  /*9610*/  BRA `(.L_x_63) ;  /* 0x0000000000047947 */ /* 0x000fea0003800000 */
.L_x_64:
[----:B-1----:R-:W2:Y:S02]  /*9620*/  LDC R4, c[0x0][0x720] ;  /* 0x0001c800ff047b82 */ /* 0x002ea40000000800 */
.L_x_63:
[----:B------:R-:W-:Y:S02]  /*9630*/  MOV R0, RZ ;  /* 0x000000ff00007202 */ /* 0x000fe40000000f00 */
[----:B--2--5:R-:W-:Y:S02]  /*9640*/  MOV R23, R4 ;  /* 0x0000000400177202 */ /* 0x024fe40000000f00 */
[----:B------:R-:W-:-:S13]  /*9650*/  LOP3.LUT P0, RZ, R0, 0x9f, RZ, 0xc0, !PT ;  /* 0x0000009f00ff7812 */ /* 0x000fda000780c0ff */
[----:B------:R-:W-:Y:S05]  /*9660*/  @!P0 BRA `(.L_x_65) ;  /* 0x0000000000408947 */ /* 0x000fea0003800000 */
[----:B------:R-:W-:Y:S01]  /*9670*/  MOV R0, 0x0 ;  /* 0x0000000000007802 */ /* 0x000fe20000000f00 */
[----:B------:R-:W-:Y:S01]  /*9680*/  ULDC.64 UR4, c[0x4][0x70] ;  /* 0x01001c0000047ab9 */ /* 0x000fe20000000a00 */
[----:B------:R-:W-:Y:S01]  /*9690*/  ULDC.64 UR6, c[0x4][0x8] ;  /* 0x0100020000067ab9 */ /* 0x000fe20000000a00 */
[----:B-1----:R-:W-:Y:S01]  /*96a0*/  IMAD.U32 R4, RZ, RZ, UR4 ;  /* 0x00000004ff047e24 */ /* 0x002fe2000f8e00ff */
[----:B------:R1:W2:Y:S01]  /*96b0*/  LDC.64 R14, c[0x4][R0] ;  /* 0x01000000000e7b82 */ /* 0x0002a20000000a00 */
[----:B---3--:R-:W-:Y:S01]  /*96c0*/  IMAD.U32 R5, RZ, RZ, UR5 ;  /* 0x00000005ff057e24 */ /* 0x008fe2000f8e00ff */
[----:B------:R-:W-:Y:S01]  /*96d0*/  ULDC.64 UR4, c[0x4][0x78] ;  /* 0x01001e0000047ab9 */ /* 0x000fe20000000a00 */
[----:B------:R-:W-:Y:S01]  /*96e0*/  MOV R10, UR6 ;  /* 0x00000006000a7c02 */ /* 0x000fe20008000f00 */
[----:B------:R-:W-:Y:S01]  /*96f0*/  IMAD.U32 R7, RZ, RZ, UR5 ;  /* 0x00000005ff077e24 */ /* 0x000fe2000f8e00ff */
[----:B------:R-:W-:Y:S01]  /*9700*/  MOV R6, UR4 ;  /* 0x0000000400067c02 */ /* 0x000fe20008000f00 */
[----:B------:R-:W-:Y:S01]  /*9710*/  IMAD.U32 R11, RZ, RZ, UR7 ;  /* 0x00000007ff0b7e24 */ /* 0x000fe2000f8e00ff */
[----:B------:R-:W-:Y:S01]  /*9720*/  MOV R8, 0x70 ;  /* 0x0000007000087802 */ /* 0x000fe20000000f00 */
[----:B------:R-:W-:Y:S01]  /*9730*/  IMAD.MOV.U32 R12, RZ, RZ, 0x1 ;  /* 0x00000001ff0c7424 */ /* 0x000fe200078e00ff */
[----:B-1----:R-:W-:-:S07]  /*9740*/  MOV R13, RZ ;  /* 0x000000ff000d7202 */ /* 0x002fce0000000f00 */
[----:B------:R-:W-:-:S07]  /*9750*/  LEPC R20, `(.L_x_65) ;  /* 0x000000001014794e */ /* 0x000fce0000000000 */
[----:B--2---:R-:W-:Y:S05]  /*9760*/  CALL.ABS.NOINC R14 ;  /* 0x000000000e007343 */ /* 0x004fea0003c00000 */
.L_x_65:
[----:B------:R-:W-:-:S13]  /*9770*/  LOP3.LUT P0, RZ, R2, 0x9f, RZ, 0xc0, !PT ;  /* 0x0000009f02ff7812 */ /* 0x000fda000780c0ff */
[----:B------:R-:W-:Y:S05]  /*9780*/  @!P0 BRA `(.L_x_66) ;  /* 0x0000000000408947 */ /* 0x000fea0003800000 */
[----:B------:R-:W-:Y:S01]  /*9790*/  MOV R0, 0x0 ;  /* 0x0000000000007802 */ /* 0x000fe20000000f00 */
[----:B------:R-:W-:Y:S01]  /*97a0*/  ULDC.64 UR4, c[0x4][0x70] ;  /* 0x01001c0000047ab9 */ /* 0x000fe20000000a00 */
[----:B------:R-:W-:Y:S01]  /*97b0*/  ULDC.64 UR6, c[0x4][0x78] ;  /* 0x01001e0000067ab9 */ /* 0x000fe20000000a00 */
[----:B-1----:R-:W-:Y:S01]  /*97c0*/  IMAD.U32 R4, RZ, RZ, UR4 ;  /* 0x00000004ff047e24 */ /* 0x002fe2000f8e00ff */
[----:B------:R1:W2:Y:S01]  /*97d0*/  LDC.64 R14, c[0x4][R0] ;  /* 0x01000000000e7b82 */ /* 0x0002a20000000a00 */
[----:B---3--:R-:W-:Y:S01]  /*97e0*/  MOV R5, UR5 ;  /* 0x0000000500057c02 */ /* 0x008fe20008000f00 */
[----:B------:R-:W-:Y:S01]  /*97f0*/  ULDC.64 UR4, c[0x4][0x10] ;  /* 0x0100040000047ab9 */ /* 0x000fe20000000a00 */
[----:B------:R-:W-:Y:S01]  /*9800*/  IMAD.U32 R6, RZ, RZ, UR6 ;  /* 0x00000006ff067e24 */ /* 0x000fe2000f8e00ff */
[----:B------:R-:W-:Y:S01]  /*9810*/  MOV R7, UR7 ;  /* 0x0000000700077c02 */ /* 0x000fe20008000f00 */
[----:B------:R-:W-:Y:S01]  /*9820*/  IMAD.U32 R10, RZ, RZ, UR4 ;  /* 0x00000004ff0a7e24 */ /* 0x000fe2000f8e00ff */
[----:B------:R-:W-:Y:S01]  /*9830*/  MOV R11, UR5 ;  /* 0x00000005000b7c02 */ /* 0x000fe20008000f00 */
[----:B------:R-:W-:Y:S01]  /*9840*/  IMAD.MOV.U32 R8, RZ, RZ, 0x70 ;  /* 0x00000070ff087424 */ /* 0x000fe200078e00ff */
[----:B------:R-:W-:Y:S01]  /*9850*/  MOV R12, 0x1 ;  /* 0x00000001000c7802 */ /* 0x000fe20000000f00 */
[----:B-1----:R-:W-:-:S07]  /*9860*/  IMAD.MOV.U32 R13, RZ, RZ, RZ ;  /* 0x000000ffff0d7224 */ /* 0x002fce00078e00ff */
[----:B------:R-:W-:-:S07]  /*9870*/  LEPC R20, `(.L_x_66) ;  /* 0x000000001014794e */ /* 0x000fce0000000000 */
[----:B--2---:R-:W-:Y:S05]  /*9880*/  CALL.ABS.NOINC R14 ;  /* 0x000000000e007343 */ /* 0x004fea0003c00000 */
.L_x_66:
[----:B------:R-:W-:Y:S01]  /*9890*/  ULDC.64 UR4, c[0x0][0x730] ;  /* 0x0001cc0000047ab9 */ /* 0x000fe20000000a00 */
[----:B------:R-:W-:Y:S01]  /*98a0*/  SHF.L.U32 R0, R16, 0x4, RZ ;  /* 0x0000000410007819 */ /* 0x000fe200000006ff */
[----:B------:R-:W-:Y:S01]  /*98b0*/  IMAD R19, R18, 0x10, R19 ;  /* 0x0000001012137824 */ /* 0x000fe200078e0213 */
[----:B------:R-:W-:Y:S02]  /*98c0*/  ISETP.NE.U32.AND P0, PT, RZ, UR4, PT ;  /* 0x00000004ff007c0c */ /* 0x000fe4000bf05070 */
[----:B------:R-:W-:Y:S02]  /*98d0*/  SHF.R.U32.HI R3, RZ, 0x1, R16 ;  /* 0x00000001ff037819 */ /* 0x000fe40000011610 */
[----:B------:R-:W-:Y:S02]  /*98e0*/  ISETP.NE.AND.EX P0, PT, RZ, UR5, PT, P0 ;  /* 0x00000005ff007c0c */ /* 0x000fe4000bf05300 */
[----:B-1----:R-:W-:Y:S02]  /*98f0*/  LOP3.LUT R4, R0, 0x40, RZ, 0xc0, !PT ;  /* 0x0000004000047812 */ /* 0x002fe400078ec0ff */
[----:B------:R-:W-:-:S02]  /*9900*/  IADD3 R17, R17, 0x1f, RZ ;  /* 0x0000001f11117810 */ /* 0x000fc40007ffe0ff */
[----:B------:R-:W-:Y:S02]  /*9910*/  LOP3.LUT R0, R0, 0x80, RZ, 0xc0, !PT ;  /* 0x0000008000007812 */ /* 0x000fe400078ec0ff */
[----:B------:R-:W-:Y:S02]  /*9920*/  LOP3.LUT R3, R4, 0x8, R3, 0xf8, !PT ;  /* 0x0000000804037812 */ /* 0x000fe400078ef803 */
[----:B------:R-:W-:Y:S01]  /*9930*/  SHF.L.U32 R16, R16, 0x1, RZ ;  /* 0x0000000110107819 */ /* 0x000fe200000006ff */
[----:B------:R-:W-:Y:S02]  /*9940*/  IMAD.U32 R0, R19, 0x10, R0 ;  /* 0x0000001013007824 */ /* 0x000fe400078e0000 */
[----:B------:R-:W1:Y:S01]  /*9950*/  @P0 LDC R23, c[0x0][0x720] ;  /* 0x0001c800ff170b82 */ /* 0x000e620000000800 */
[----:B------:R-:W-:Y:S02]  /*9960*/  ISETP.GT.U32.AND P0, PT, R17, 0x3e, PT ;  /* 0x0000003e1100780c */ /* 0x000fe40003f04070 */
[----:B------:R-:W-:-:S05]  /*9970*/  LOP3.LUT R3, R3, 0x8, R16, 0x78, !PT ;  /* 0x0000000803037812 */ /* 0x000fca00078e7810 */
[----:B------:R-:W-:Y:S02]  /*9980*/  IMAD.IADD R3, R0, 0x1, R3 ;  /* 0x0000000100037824 */ /* 0x000fe400078e0203 */
[-C--:B-1----:R-:W-:Y:S01]  /*9990*/  FMUL R4, R88, R23.reuse ;  /* 0x0000001758047220 */ /* 0x082fe20000400000 */
[-C--:B------:R-:W-:Y:S01]  /*99a0*/  FMUL R89, R89, R23.reuse ;  /* 0x0000001759597220 */ /* 0x080fe20000400000 */
[-C--:B---3--:R-:W-:Y:S01]  /*99b0*/  FMUL R5, R90, R23.reuse ;  /* 0x000000175a057220 */ /* 0x088fe20000400000 */
        /* <DEDUP_REMOVED lines=37> */
[----:B------:R-:W-:-:S02]  /*9c10*/  F2FP.F16.F32.PACK_AB R4, R89, R4 ;  /* 0x000000045904723e */ /* 0x000fc400000000ff */
[----:B------:R-:W-:Y:S02]  /*9c20*/  F2FP.F16.F32.PACK_AB R5, R0, R5 ;  /* 0x000000050005723e */ /* 0x000fe400000000ff */
[----:B------:R-:W-:Y:S02]  /*9c30*/  F2FP.F16.F32.PACK_AB R6, R93, R6 ;  /* 0x000000065d06723e */ /* 0x000fe400000000ff */
[----:B------:R-:W-:Y:S01]  /*9c40*/  F2FP.F16.F32.PACK_AB R7, R8, R7 ;  /* 0x000000070807723e */ /* 0x000fe200000000ff */
[----:B------:R-:W-:Y:S06]  /*9c50*/  @P0 BRA `(.L_x_67) ;  /* 0x0000000000040947 */ /* 0x000fec0003800000 */
[----:B------:R-:W-:-:S04]  /*9c60*/  DEPBAR.LE SB0, 0x1 ;  /* 0x000080400000791a */ /* 0x000fc80000000000 */
.L_x_67:
[----:B------:R-:W-:Y:S05]  /*9c70*/  WARPSYNC.ALL ;  /* 0x0000000000007948 */ /* 0x000fea0003800000 */
[----:B------:R-:W-:Y:S01]  /*9c80*/  BAR.SYNC.DEFER_BLOCKING 0x1, 0x80 ;  /* 0x0042000000007b1d */ /* 0x000fe20000010000 */
[----:B------:R-:W-:Y:S02]  /*9c90*/  LEA R3, R3, R2, 0x1 ;  /* 0x0000000203037211 */ /* 0x000fe400078e08ff */
[----:B------:R-:W-:Y:S02]  /*9ca0*/  F2FP.F16.F32.PACK_AB R9, R9, R10 ;  /* 0x0000000a0909723e */ /* 0x000fe400000000ff */
[----:B------:R-:W-:Y:S01]  /*9cb0*/  F2FP.F16.F32.PACK_AB R8, R81, R80 ;  /* 0x000000505108723e */ /* 0x000fe200000000ff */
[----:B------:R-:W-:Y:S01]  /*9cc0*/  BSSY B0, `(.L_x_68) ;  /* 0x0000018000007945 */ /* 0x000fe20003800000 */
[----:B------:R-:W-:-:S02]  /*9cd0*/  F2FP.F16.F32.PACK_AB R10, R85, R84 ;  /* 0x00000054550a723e */ /* 0x000fc400000000ff */
[----:B------:R-:W-:Y:S01]  /*9ce0*/  F2FP.F16.F32.PACK_AB R11, R11, R86 ;  /* 0x000000560b0b723e */ /* 0x000fe200000000ff */
[----:B------:R1:W-:Y:S01]  /*9cf0*/  STSM.16.M88.4 [R3], R4 ;  /* 0x0000000403007844 */ /* 0x0003e20000000200 */
[----:B------:R-:W-:Y:S01]  /*9d00*/  @!PT LDS RZ, [RZ] ;  /* 0x00000000fffff984 */ /* 0x000fe20000000800 */
[----:B------:R-:W-:Y:S01]  /*9d10*/  @!PT LDS RZ, [RZ] ;  /* 0x00000000fffff984 */ /* 0x000fe20000000800 */
[----:B------:R-:W-:Y:S01]  /*9d20*/  @!PT LDS RZ, [RZ] ;  /* 0x00000000fffff984 */ /* 0x000fe20000000800 */
[----:B------:R-:W-:Y:S01]  /*9d30*/  @!PT LDS RZ, [RZ] ;  /* 0x00000000fffff984 */ /* 0x000fe20000000800 */
[----:B------:R2:W-:Y:S06]  /*9d40*/  MEMBAR.ALL.CTA ;  /* 0x0000000000007992 */ /* 0x0005ec0000008000 */
[----:B--2---:R-:W2:Y:S02]  /*9d50*/  FENCE.VIEW.ASYNC.S ;  /* 0x00000000000073c6 */ /* 0x004ea40000000000 */
[----:B--2---:R-:W-:Y:S06]  /*9d60*/  BAR.SYNC.DEFER_BLOCKING 0x1, 0x80 ;  /* 0x0042000000007b1d */ /* 0x004fec0000010000 */
[----:B------:R-:W-:Y:S05]  /*9d70*/  @P0 BRA `(.L_x_69) ;  /* 0x0000000000300947 */ /* 0x000fea0003800000 */
[----:B------:R-:W2:Y:S01]  /*9d80*/  S2UR UR10, SR_CTAID.X ;  /* 0x00000000000a79c3 */ /* 0x000ea20000002500 */
[----:B------:R-:W-:Y:S01]  /*9d90*/  ULDC.64 UR4, c[0x0][0x198] ;  /* 0x0000660000047ab9 */ /* 0x000fe20000000a00 */
[----:B------:R-:W-:Y:S01]  /*9da0*/  R2UR UR8, R2 ;  /* 0x00000000020872ca */ /* 0x000fe200000e0000 */
[----:B------:R-:W-:Y:S01]  /*9db0*/  UIADD3 UR4, UP0, UR4, 0x670, URZ ;  /* 0x0000067004047890 */ /* 0x000fe2000ff1e03f */
[----:B------:R-:W-:Y:S01]  /*9dc0*/  UMOV UR9, URZ ;  /* 0x0000003f00097c82 */ /* 0x000fe20008000000 */
[----:B------:R-:W-:Y:S02]  /*9dd0*/  UMOV UR11, UR44 ;  /* 0x0000002c000b7c82 */ /* 0x000fe40008000000 */
[----:B------:R-:W-:Y:S01]  /*9de0*/  UIADD3.X UR5, URZ, UR5, URZ, UP0, !UPT ;  /* 0x000000053f057290 */ /* 0x000fe200087fe43f */
[----:B------:R-:W-:Y:S01]  /*9df0*/  UMOV UR12, UR45 ;  /* 0x0000002d000c7c82 */ /* 0x000fe20008000000 */
[----:B--2---:R-:W-:-:S09]  /*9e00*/  USHF.L.U32 UR10, UR10, 0x6, URZ ;  /* 0x000000060a0a7899 */ /* 0x004fd2000800063f */
[----:B------:R2:W-:Y:S01]  /*9e10*/  UTMASTG.4D [UR8], [UR4] ;  /* 0x00000008040073b5 */ /* 0x0005e20008018000 */
[----:B------:R0:W-:Y:S01]  /*9e20*/  UTMACMDFLUSH ;  /* 0x00000000000079b7 */ /* 0x0001e20000000000 */
[----:B--2---:R-:W-:-:S04]  /*9e30*/  DEPBAR.LE SB0, 0x1 ;  /* 0x000080400000791a */ /* 0x004fc80000000000 */
.L_x_69:
[----:B------:R-:W-:Y:S05]  /*9e40*/  BSYNC B0 ;  /* 0x0000000000007941 */ /* 0x000fea0003800000 */
.L_x_68:
[----:B------:R-:W-:Y:S01]  /*9e50*/  BAR.SYNC.DEFER_BLOCKING 0x1, 0x80 ;  /* 0x0042000000007b1d */ /* 0x000fe20000010000 */
[----:B------:R-:W-:Y:S02]  /*9e60*/  F2FP.F16.F32.PACK_AB R72, R73, R72 ;  /* 0x000000484948723e */ /* 0x000fe400000000ff */
[----:B------:R-:W-:Y:S02]  /*9e70*/  F2FP.F16.F32.PACK_AB R73, R12, R13 ;  /* 0x0000000d0c49723e */ /* 0x000fe400000000ff */
[----:B------:R-:W-:Y:S01]  /*9e80*/  F2FP.F16.F32.PACK_AB R74, R77, R76 ;  /* 0x0000004c4d4a723e */ /* 0x000fe200000000ff */
[----:B------:R-:W-:Y:S01]  /*9e90*/  BSSY B0, `(.L_x_70) ;  /* 0x0000018000007945 */ /* 0x000fe20003800000 */
[----:B------:R-:W-:Y:S01]  /*9ea0*/  F2FP.F16.F32.PACK_AB R75, R14, R15 ;  /* 0x0000000f0e4b723e */ /* 0x000fe200000000ff */
[----:B------:R2:W-:Y:S01]  /*9eb0*/  STSM.16.M88.4 [R3+0x800], R8 ;  /* 0x0008000803007844 */ /* 0x0005e20000000200 */
[----:B------:R-:W-:Y:S01]  /*9ec0*/  @!PT LDS RZ, [RZ] ;  /* 0x00000000fffff984 */ /* 0x000fe20000000800 */
[----:B------:R-:W-:Y:S01]  /*9ed0*/  @!PT LDS RZ, [RZ] ;  /* 0x00000000fffff984 */ /* 0x000fe20000000800 */
[----:B------:R-:W-:Y:S01]  /*9ee0*/  @!PT LDS RZ, [RZ] ;  /* 0x00000000fffff984 */ /* 0x000fe20000000800 */
[----:B------:R-:W-:Y:S01]  /*9ef0*/  @!PT LDS RZ, [RZ] ;  /* 0x00000000fffff984 */ /* 0x000fe20000000800 */
[----:B------:R3:W-:Y:S06]  /*9f00*/  MEMBAR.ALL.CTA ;  /* 0x0000000000007992 */ /* 0x0007ec0000008000 */
[----:B---3--:R-:W3:Y:S02]  /*9f10*/  FENCE.VIEW.ASYNC.S ;  /* 0x00000000000073c6 */ /* 0x008ee40000000000 */
[----:B---3--:R-:W-:Y:S06]  /*9f20*/  BAR.SYNC.DEFER_BLOCKING 0x1, 0x80 ;  /* 0x0042000000007b1d */ /* 0x008fec0000010000 */
[----:B------:R-:W-:Y:S05]  /*9f30*/  @P0 BRA `(.L_x_71) ;  /* 0x0000000000340947 */ /* 0x000fea0003800000 */
[----:B------:R-:W3:Y:S01]  /*9f40*/  S2UR UR10, SR_CTAID.X ;  /* 0x00000000000a79c3 */ /* 0x000ee20000002500 */
[----:B------:R-:W-:Y:S01]  /*9f50*/  R2UR UR8, R2 ;  /* 0x00000000020872ca */ /* 0x000fe200000e0000 */
[----:B------:R-:W-:Y:S01]  /*9f60*/  ULDC.64 UR4, c[0x0][0x198] ;  /* 0x0000660000047ab9 */ /* 0x000fe20000000a00 */
[----:B------:R-:W-:Y:S01]  /*9f70*/  UMOV UR9, 0x10 ;  /* 0x0000001000097882 */ /* 0x000fe20000000000 */
[----:B------:R-:W-:Y:S01]  /*9f80*/  UIADD3 UR4, UP0, UR4, 0x670, URZ ;  /* 0x0000067004047890 */ /* 0x000fe2000ff1e03f */
[----:B------:R-:W-:Y:S01]  /*9f90*/  UMOV UR11, UR44 ;  /* 0x0000002c000b7c82 */ /* 0x000fe20008000000 */
[----:B------:R-:W-:Y:S02]  /*9fa0*/  UMOV UR12, UR45 ;  /* 0x0000002d000c7c82 */ /* 0x000fe40008000000 */
[----:B------:R-:W-:-:S06]  /*9fb0*/  UIADD3.X UR5, URZ, UR5, URZ, UP0, !UPT ;  /* 0x000000053f057290 */ /* 0x000fcc00087fe43f */
[----:B------:R-:W-:Y:S02]  /*9fc0*/  UIADD3 UR8, UR8, 0x800, URZ ;  /* 0x0000080008087890 */ /* 0x000fe4000fffe03f */
[----:B---3--:R-:W-:-:S09]  /*9fd0*/  USHF.L.U32 UR10, UR10, 0x6, URZ ;  /* 0x000000060a0a7899 */ /* 0x008fd2000800063f */
[----:B------:R3:W-:Y:S01]  /*9fe0*/  UTMASTG.4D [UR8], [UR4] ;  /* 0x00000008040073b5 */ /* 0x0007e20008018000 */
[----:B------:R0:W-:Y:S01]  /*9ff0*/  UTMACMDFLUSH ;  /* 0x00000000000079b7 */ /* 0x0001e20000000000 */
[----:B---3--:R-:W-:-:S04]  /*a000*/  DEPBAR.LE SB0, 0x1 ;  /* 0x000080400000791a */ /* 0x008fc80000000000 */
.L_x_71:
[----:B------:R-:W-:Y:S05]  /*a010*/  BSYNC B0 ;  /* 0x0000000000007941 */ /* 0x000fea0003800000 */
.L_x_70:
[----:B------:R-:W-:Y:S01]  /*a020*/  BAR.SYNC.DEFER_BLOCKING 0x1, 0x80 ;  /* 0x0042000000007b1d */ /* 0x000fe20000010000 */
[----:B------:R-:W-:Y:S02]  /*a030*/  F2FP.F16.F32.PACK_AB R64, R65, R64 ;  /* 0x000000404140723e */ /* 0x000fe400000000ff */
[----:B------:R-:W-:Y:S02]  /*a040*/  F2FP.F16.F32.PACK_AB R65, R16, R17 ;  /* 0x000000111041723e */ /* 0x000fe400000000ff */
[----:B------:R-:W-:Y:S01]  /*a050*/  F2FP.F16.F32.PACK_AB R66, R69, R68 ;  /* 0x000000444542723e */ /* 0x000fe200000000ff */
[----:B------:R-:W-:Y:S01]  /*a060*/  BSSY B0, `(.L_x_72) ;  /* 0x0000017000007945 */ /* 0x000fe20003800000 */
[----:B------:R-:W-:Y:S01]  /*a070*/  F2FP.F16.F32.PACK_AB R67, R18, R19 ;  /* 0x000000131243723e */ /* 0x000fe200000000ff */
[----:B------:R3:W-:Y:S01]  /*a080*/  STSM.16.M88.4 [R3], R72 ;  /* 0x0000004803007844 */ /* 0x0007e20000000200 */
[----:B------:R-:W-:Y:S01]  /*a090*/  @!PT LDS RZ, [RZ] ;  /* 0x00000000fffff984 */ /* 0x000fe20000000800 */
[----:B------:R-:W-:Y:S01]  /*a0a0*/  @!PT LDS RZ, [RZ] ;  /* 0x00000000fffff984 */ /* 0x000fe20000000800 */
[----:B------:R-:W-:Y:S01]  /*a0b0*/  @!PT LDS RZ, [RZ] ;  /* 0x00000000fffff984 */ /* 0x000fe20000000800 */
[----:B------:R-:W-:Y:S01]  /*a0c0*/  @!PT LDS RZ, [RZ] ;  /* 0x00000000fffff984 */ /* 0x000fe20000000800 */
[----:B------:R4:W-:Y:S06]  /*a0d0*/  MEMBAR.ALL.CTA ;  /* 0x0000000000007992 */ /* 0x0009ec0000008000 */
[----:B----4-:R-:W4:Y:S02]  /*a0e0*/  FENCE.VIEW.ASYNC.S ;  /* 0x00000000000073c6 */ /* 0x010f240000000000 */
[----:B----4-:R-:W-:Y:S06]  /*a0f0*/  BAR.SYNC.DEFER_BLOCKING 0x1, 0x80 ;  /* 0x0042000000007b1d */ /* 0x010fec0000010000 */
[----:B------:R-:W-:Y:S05]  /*a100*/  @P0 BRA `(.L_x_73) ;  /* 0x0000000000300947 */ /* 0x000fea0003800000 */
[----:B------:R-:W4:Y:S01]  /*a110*/  S2UR UR10, SR_CTAID.X ;  /* 0x00000000000a79c3 */ /* 0x000f220000002500 */
[----:B------:R-:W-:Y:S01]  /*a120*/  ULDC.64 UR4, c[0x0][0x198] ;  /* 0x0000660000047ab9 */ /* 0x000fe20000000a00 */
[----:B------:R-:W-:Y:S01]  /*a130*/  R2UR UR8, R2 ;  /* 0x00000000020872ca */ /* 0x000fe200000e0000 */
[----:B------:R-:W-:Y:S01]  /*a140*/  UIADD3 UR4, UP0, UR4, 0x670, URZ ;  /* 0x0000067004047890 */ /* 0x000fe2000ff1e03f */
[----:B------:R-:W-:Y:S01]  /*a150*/  UMOV UR9, 0x20 ;  /* 0x0000002000097882 */ /* 0x000fe20000000000 */
[----:B------:R-:W-:Y:S02]  /*a160*/  UMOV UR11, UR44 ;  /* 0x0000002c000b7c82 */ /* 0x000fe40008000000 */
[----:B------:R-:W-:Y:S01]  /*a170*/  UIADD3.X UR5, URZ, UR5, URZ, UP0, !UPT ;  /* 0x000000053f057290 */ /* 0x000fe200087fe43f */
[----:B------:R-:W-:Y:S01]  /*a180*/  UMOV UR12, UR45 ;  /* 0x0000002d000c7c82 */ /* 0x000fe20008000000 */
[----:B----4-:R-:W-:-:S09]  /*a190*/  USHF.L.U32 UR10, UR10, 0x6, URZ ;  /* 0x000000060a0a7899 */ /* 0x010fd2000800063f */
[----:B------:R4:W-:Y:S01]  /*a1a0*/  UTMASTG.4D [UR8], [UR4] ;  /* 0x00000008040073b5 */ /* 0x0009e20008018000 */
[----:B------:R0:W-:Y:S01]  /*a1b0*/  UTMACMDFLUSH ;  /* 0x00000000000079b7 */ /* 0x0001e20000000000 */
[----:B----4-:R-:W-:-:S04]  /*a1c0*/  DEPBAR.LE SB0, 0x1 ;  /* 0x000080400000791a */ /* 0x010fc80000000000 */
.L_x_73:
[----:B------:R-:W-:Y:S05]  /*a1d0*/  BSYNC B0 ;  /* 0x0000000000007941 */ /* 0x000fea0003800000 */
.L_x_72:
        /* <DEDUP_REMOVED lines=12> */
[----:B-----5:R-:W5:Y:S02]  /*a2a0*/  FENCE.VIEW.ASYNC.S ;  /* 0x00000000000073c6 */ /* 0x020f640000000000 */
[----:B-----5:R-:W-:Y:S06]  /*a2b0*/  BAR.SYNC.DEFER_BLOCKING 0x1, 0x80 ;  /* 0x0042000000007b1d */ /* 0x020fec0000010000 */
[----:B------:R-:W-:Y:S05]  /*a2c0*/  @P0 BRA `(.L_x_75) ;  /* 0x0000000000340947 */ /* 0x000fea0003800000 */
[----:B------:R-:W5:Y:S01]  /*a2d0*/  S2UR UR10, SR_CTAID.X ;  /* 0x00000000000a79c3 */ /* 0x000f620000002500 */
        /* <DEDUP_REMOVED lines=8> */
[----:B-----5:R-:W-:-:S09]  /*a360*/  USHF.L.U32 UR10, UR10, 0x6, URZ ;  /* 0x000000060a0a7899 */ /* 0x020fd2000800063f */
[----:B------:R1:W-:Y:S01]  /*a370*/  UTMASTG.4D [UR8], [UR4] ;  /* 0x00000008040073b5 */ /* 0x0003e20008018000 */
[----:B------:R0:W-:Y:S01]  /*a380*/  UTMACMDFLUSH ;  /* 0x00000000000079b7 */ /* 0x0001e20000000000 */
[----:B-1----:R-:W-:-:S04]  /*a390*/  DEPBAR.LE SB0, 0x1 ;  /* 0x000080400000791a */ /* 0x002fc80000000000 */
.L_x_75:
[----:B------:R-:W-:Y:S05]  /*a3a0*/  BSYNC B0 ;  /* 0x0000000000007941 */ /* 0x000fea0003800000 */
.L_x_74:
[----:B------:R-:W-:Y:S06]  /*a3b0*/  BAR.SYNC.DEFER_BLOCKING 0x1, 0x80 ;  /* 0x0042000000007b1d */ /* 0x000fec0000010000 */
[----:B------:R-:W-:Y:S01]  /*a3c0*/  BSSY B0, `(.L_x_76) ;  /* 0x0000015000007945 */ /* 0x000fe20003800000 */
[----:B------:R1:W-:Y:S01]  /*a3d0*/  STSM.16.M88.4 [R3], R56 ;  /* 0x0000003803007844 */ /* 0x0003e20000000200 */
        /* <DEDUP_REMOVED lines=9> */
[----:B------:R-:W-:Y:S01]  /*a470*/  ULDC.64 UR4, c[0x0][0x198] ;  /* 0x0000660000047ab9 */ /* 0x000fe20000000a00 */
[----:B------:R-:W-:Y:S01]  /*a480*/  R2UR UR8, R2 ;  /* 0x00000000020872ca */ /* 0x000fe200000e0000 */
[----:B------:R-:W-:Y:S01]  /*a490*/  UIADD3 UR4, UP0, UR4, 0x670, URZ ;  /* 0x0000067004047890 */ /* 0x000fe2000ff1e03f */
[----:B------:R-:W-:Y:S01]  /*a4a0*/  UMOV UR9, 0x40 ;  /* 0x0000004000097882 */ /* 0x000fe20000000000 */
[----:B------:R-:W-:Y:S02]  /*a4b0*/  UMOV UR11, UR44 ;  /* 0x0000002c000b7c82 */ /* 0x000fe40008000000 */
[----:B------:R-:W-:Y:S01]  /*a4c0*/  UIADD3.X UR5, URZ, UR5, URZ, UP0, !UPT ;  /* 0x000000053f057290 */ /* 0x000fe200087fe43f */
[----:B------:R-:W-:Y:S01]  /*a4d0*/  UMOV UR12, UR45 ;  /* 0x0000002d000c7c82 */ /* 0x000fe20008000000 */
[----:B-----5:R-:W-:-:S09]  /*a4e0*/  USHF.L.U32 UR10, UR10, 0x6, URZ ;  /* 0x000000060a0a7899 */ /* 0x020fd2000800063f */
[----:B------:R1:W-:Y:S02]  /*a4f0*/  UTMASTG.4D [UR8], [UR4] ;  /* 0x00000008040073b5 */ /* 0x0003e40008018000 */
[----:B-1----:R0:W-:Y:S02]  /*a500*/  UTMACMDFLUSH ;  /* 0x00000000000079b7 */ /* 0x0021e40000000000 */
.L_x_77:
[----:B------:R-:W-:Y:S05]  /*a510*/  BSYNC B0 ;  /* 0x0000000000007941 */ /* 0x000fea0003800000 */
.L_x_76:
[----:B------:R-:W-:-:S04]  /*a520*/  DEPBAR.LE SB0, 0x0 ;  /* 0x000080000000791a */ /* 0x000fc80000000000 */
[----:B------:R-:W-:Y:S05]  /*a530*/  EXIT ;  /* 0x000000000000794d */ /* 0x000fea0003800000 */
.L_x_7:
[----:B-1----:R1:W2:Y:S02]  /*a540*/  SYNCS.PHASECHK.TRANS64.TRYWAIT P2, [R3+URZ+0xc848], R2 ;  /* 0x00c84802030075a7 */ /* 0x0022a4000804017f */
[----:B--2---:R-:W-:Y:S05]  /*a550*/  @!P2 NANOSLEEP.SYNCS 0x989680 ;  /* 0x009896800000a95d */ /* 0x004fea0003900000 */
[----:B------:R-:W2:Y:S02]  /*a560*/  @!P2 SYNCS.PHASECHK.TRANS64 P2, [R3+URZ+0xc848], R2 ;  /* 0x00c848020300a5a7 */ /* 0x000ea4000804007f */
[----:B--2---:R-:W-:Y:S05]  /*a570*/  @!P2 BRA `(.L_x_7) ;  /* 0xfffffffc00f0a947 */ /* 0x004fea000383ffff */
[----:B------:R-:W-:Y:S05]  /*a580*/  BRA `(.L_x_78) ;  /* 0xffffff6000607947 */ /* 0x000fea000383ffff */
.L_x_12:
[----:B-1----:R1:W2:Y:S02]  /*a590*/  SYNCS.PHASECHK.TRANS64.TRYWAIT P1, [R2+URZ+0xc820], R3 ;  /* 0x00c82003020075a7 */ /* 0x0022a4000802017f */
[----:B--2---:R-:W-:Y:S05]  /*a5a0*/  @!P1 NANOSLEEP.SYNCS 0x989680 ;  /* 0x009896800000995d */ /* 0x004fea0003900000 */
[----:B------:R-:W2:Y:S02]  /*a5b0*/  @!P1 SYNCS.PHASECHK.TRANS64 P1, [R2+URZ+0xc820], R3 ;  /* 0x00c82003020095a7 */ /* 0x000ea4000802007f */
[----:B--2---:R-:W-:Y:S05]  /*a5c0*/  @!P1 BRA `(.L_x_12) ;  /* 0xfffffffc00f09947 */ /* 0x004fea000383ffff */
[----:B------:R-:W-:Y:S05]  /*a5d0*/  BRA `(.L_x_79) ;  /* 0xffffff6400687947 */ /* 0x000fea000383ffff */
.L_x_14:
[----:B-1----:R1:W2:Y:S02]  /*a5e0*/  SYNCS.PHASECHK.TRANS64.TRYWAIT P1, [R2+URZ+0xc820], R3 ;  /* 0x00c82003020075a7 */ /* 0x0022a4000802017f */
[----:B--2---:R-:W-:Y:S05]  /*a5f0*/  @!P1 NANOSLEEP.SYNCS 0x989680 ;  /* 0x009896800000995d */ /* 0x004fea0003900000 */
[----:B------:R-:W2:Y:S02]  /*a600*/  @!P1 SYNCS.PHASECHK.TRANS64 P1, [R2+URZ+0xc820], R3 ;  /* 0x00c82003020095a7 */ /* 0x000ea4000802007f */
[----:B--2---:R-:W-:Y:S05]  /*a610*/  @!P1 BRA `(.L_x_14) ;  /* 0xfffffffc00f09947 */ /* 0x004fea000383ffff */
[----:B------:R-:W-:Y:S05]  /*a620*/  BRA `(.L_x_80) ;  /* 0xffffff6800207947 */ /* 0x000fea000383ffff */
.L_x_17:
[----:B-1----:R1:W2:Y:S02]  /*a630*/  SYNCS.PHASECHK.TRANS64.TRYWAIT P1, [R3+URZ+0xc820], R4 ;  /* 0x00c82004030075a7 */ /* 0x0022a4000802017f */
[----:B--2---:R-:W-:Y:S05]  /*a640*/  @!P1 NANOSLEEP.SYNCS 0x989680 ;  /* 0x009896800000995d */ /* 0x004fea0003900000 */
[----:B------:R-:W2:Y:S02]  /*a650*/  @!P1 SYNCS.PHASECHK.TRANS64 P1, [R3+URZ+0xc820], R4 ;  /* 0x00c82004030095a7 */ /* 0x000ea4000802007f */
[----:B--2---:R-:W-:Y:S05]  /*a660*/  @!P1 BRA `(.L_x_17) ;  /* 0xfffffffc00f09947 */ /* 0x004fea000383ffff */
[----:B------:R-:W-:Y:S05]  /*a670*/  BRA `(.L_x_81) ;  /* 0xffffff6c00047947 */ /* 0x000fea000383ffff */
.L_x_19:
[----:B-1----:R1:W2:Y:S02]  /*a680*/  SYNCS.PHASECHK.TRANS64.TRYWAIT P1, [R3+URZ+0xc820], R2 ;  /* 0x00c82002030075a7 */ /* 0x0022a4000802017f */
[----:B--2---:R-:W-:Y:S05]  /*a690*/  @!P1 NANOSLEEP.SYNCS 0x989680 ;  /* 0x009896800000995d */ /* 0x004fea0003900000 */
[----:B------:R-:W2:Y:S02]  /*a6a0*/  @!P1 SYNCS.PHASECHK.TRANS64 P1, [R3+URZ+0xc820], R2 ;  /* 0x00c82002030095a7 */ /* 0x000ea4000802007f */
[----:B--2---:R-:W-:Y:S05]  /*a6b0*/  @!P1 BRA `(.L_x_19) ;  /* 0xfffffffc00f09947 */ /* 0x004fea000383ffff */
[----:B------:R-:W-:Y:S05]  /*a6c0*/  BRA `(.L_x_82) ;  /* 0xffffff6c00d47947 */ /* 0x000fea000383ffff */
.L_x_21:
[----:B-1----:R1:W2:Y:S02]  /*a6d0*/  SYNCS.PHASECHK.TRANS64.TRYWAIT P1, [R2+URZ+0xc840], R11 ;  /* 0x00c8400b020075a7 */ /* 0x0022a4000802017f */
[----:B--2---:R-:W-:Y:S05]  /*a6e0*/  @!P1 NANOSLEEP.SYNCS 0x989680 ;  /* 0x009896800000995d */ /* 0x004fea0003900000 */
[----:B------:R-:W2:Y:S02]  /*a6f0*/  @!P1 SYNCS.PHASECHK.TRANS64 P1, [R2+URZ+0xc840], R11 ;  /* 0x00c8400b020095a7 */ /* 0x000ea4000802007f */
[----:B--2---:R-:W-:Y:S05]  /*a700*/  @!P1 BRA `(.L_x_21) ;  /* 0xfffffffc00f09947 */ /* 0x004fea000383ffff */
[----:B------:R-:W-:Y:S05]  /*a710*/  BRA `(.L_x_83) ;  /* 0xffffff7000bc7947 */ /* 0x000fea000383ffff */
.L_x_22:
[----:B--2---:R2:W3:Y:S02]  /*a720*/  SYNCS.PHASECHK.TRANS64.TRYWAIT P1, [R2+URZ+0xc800], R11 ;  /* 0x00c8000b020075a7 */ /* 0x0044e4000802017f */
[----:B---3--:R-:W-:Y:S05]  /*a730*/  @!P1 NANOSLEEP.SYNCS 0x989680 ;  /* 0x009896800000995d */ /* 0x008fea0003900000 */
[----:B------:R-:W3:Y:S02]  /*a740*/  @!P1 SYNCS.PHASECHK.TRANS64 P1, [R2+URZ+0xc800], R11 ;  /* 0x00c8000b020095a7 */ /* 0x000ee4000802007f */
[----:B---3--:R-:W-:Y:S05]  /*a750*/  @!P1 BRA `(.L_x_22) ;  /* 0xfffffffc00f09947 */ /* 0x008fea000383ffff */
[----:B------:R-:W-:Y:S05]  /*a760*/  BRA `(.L_x_84) ;  /* 0xffffff7000c87947 */ /* 0x000fea000383ffff */
.L_x_23:
[----:B--2---:R2:W3:Y:S02]  /*a770*/  SYNCS.PHASECHK.TRANS64.TRYWAIT P6, [R2+URZ+0xc808], R11 ;  /* 0x00c8080b020075a7 */ /* 0x0044e400080c017f */
[----:B---3--:R-:W-:Y:S05]  /*a780*/  @!P6 NANOSLEEP.SYNCS 0x989680 ;  /* 0x009896800000e95d */ /* 0x008fea0003900000 */
[----:B------:R-:W3:Y:S02]  /*a790*/  @!P6 SYNCS.PHASECHK.TRANS64 P6, [R2+URZ+0xc808], R11 ;  /* 0x00c8080b0200e5a7 */ /* 0x000ee400080c007f */
[----:B---3--:R-:W-:Y:S05]  /*a7a0*/  @!P6 BRA `(.L_x_23) ;  /* 0xfffffffc00f0e947 */ /* 0x008fea000383ffff */
[----:B------:R-:W-:Y:S05]  /*a7b0*/  BRA `(.L_x_85) ;  /* 0xffffff8000f07947 */ /* 0x000fea000383ffff */
.L_x_25:
[----:B--2---:R2:W3:Y:S02]  /*a7c0*/  SYNCS.PHASECHK.TRANS64.TRYWAIT P2, [R18+URZ+0xc800], R17 ;  /* 0x00c80011120075a7 */ /* 0x0044e4000804017f */
[----:B---3--:R-:W-:Y:S05]  /*a7d0*/  @!P2 NANOSLEEP.SYNCS 0x989680 ;  /* 0x009896800000a95d */ /* 0x008fea0003900000 */
[----:B------:R-:W3:Y:S02]  /*a7e0*/  @!P2 SYNCS.PHASECHK.TRANS64 P2, [R18+URZ+0xc800], R17 ;  /* 0x00c800111200a5a7 */ /* 0x000ee4000804007f */
[----:B---3--:R-:W-:Y:S05]  /*a7f0*/  @!P2 BRA `(.L_x_25) ;  /* 0xfffffffc00f0a947 */ /* 0x008fea000383ffff */
[----:B------:R-:W-:Y:S05]  /*a800*/  BRA `(.L_x_86) ;  /* 0xffffff9000687947 */ /* 0x000fea000383ffff */
.L_x_28:
[----:B-1----:R1:W2:Y:S02]  /*a810*/  SYNCS.PHASECHK.TRANS64.TRYWAIT P3, [R17+URZ+0xc820], R18 ;  /* 0x00c82012110075a7 */ /* 0x0022a4000806017f */
[----:B--2---:R-:W-:Y:S05]  /*a820*/  @!P3 NANOSLEEP.SYNCS 0x989680 ;  /* 0x009896800000b95d */ /* 0x004fea0003900000 */
[----:B------:R-:W2:Y:S02]  /*a830*/  @!P3 SYNCS.PHASECHK.TRANS64 P3, [R17+URZ+0xc820], R18 ;  /* 0x00c820121100b5a7 */ /* 0x000ea4000806007f */
[----:B--2---:R-:W-:Y:S05]  /*a840*/  @!P3 BRA `(.L_x_28) ;  /* 0xfffffffc00f0b947 */ /* 0x004fea000383ffff */
[----:B------:R-:W-:Y:S05]  /*a850*/  BRA `(.L_x_87) ;  /* 0xffffff9000f07947 */ /* 0x000fea000383ffff */
.L_x_30:
[----:B-1----:R1:W2:Y:S02]  /*a860*/  SYNCS.PHASECHK.TRANS64.TRYWAIT P4, [R103+URZ+0xc800], R98 ;  /* 0x00c80062670075a7 */ /* 0x0022a4000808017f */
[----:B--2---:R-:W-:Y:S05]  /*a870*/  @!P4 NANOSLEEP.SYNCS 0x989680 ;  /* 0x009896800000c95d */ /* 0x004fea0003900000 */
[----:B------:R-:W2:Y:S02]  /*a880*/  @!P4 SYNCS.PHASECHK.TRANS64 P4, [R103+URZ+0xc800], R98 ;  /* 0x00c800626700c5a7 */ /* 0x000ea4000808007f */
[----:B--2---:R-:W-:Y:S05]  /*a890*/  @!P4 BRA `(.L_x_30) ;  /* 0xfffffffc00f0c947 */ /* 0x004fea000383ffff */
[----:B------:R-:W-:Y:S05]  /*a8a0*/  BRA `(.L_x_88) ;  /* 0xffffff9800cc7947 */ /* 0x000fea000383ffff */
.L_x_34:
[----:B-1----:R1:W2:Y:S02]  /*a8b0*/  SYNCS.PHASECHK.TRANS64.TRYWAIT P2, [R20+URZ+0xc820], R23 ;  /* 0x00c82017140075a7 */ /* 0x0022a4000804017f */
[----:B--2---:R-:W-:Y:S05]  /*a8c0*/  @!P2 NANOSLEEP.SYNCS 0x989680 ;  /* 0x009896800000a95d */ /* 0x004fea0003900000 */
[----:B------:R-:W2:Y:S02]  /*a8d0*/  @!P2 SYNCS.PHASECHK.TRANS64 P2, [R20+URZ+0xc820], R23 ;  /* 0x00c820171400a5a7 */ /* 0x000ea4000804007f */
[----:B--2---:R-:W-:Y:S05]  /*a8e0*/  @!P2 BRA `(.L_x_34) ;  /* 0xfffffffc00f0a947 */ /* 0x004fea000383ffff */
[----:B------:R-:W-:Y:S05]  /*a8f0*/  BRA `(.L_x_89) ;  /* 0xffffffb000c07947 */ /* 0x000fea000383ffff */
.L_x_38:
[----:B--2---:R2:W3:Y:S02]  /*a900*/  SYNCS.PHASECHK.TRANS64.TRYWAIT P1, [R18+URZ+0xc800], R17 ;  /* 0x00c80011120075a7 */ /* 0x0044e4000802017f */
[----:B---3--:R-:W-:Y:S05]  /*a910*/  @!P1 NANOSLEEP.SYNCS 0x989680 ;  /* 0x009896800000995d */ /* 0x008fea0003900000 */
[----:B------:R-:W3:Y:S02]  /*a920*/  @!P1 SYNCS.PHASECHK.TRANS64 P1, [R18+URZ+0xc800], R17 ;  /* 0x00c80011120095a7 */ /* 0x000ee4000802007f */
[----:B---3--:R-:W-:Y:S05]  /*a930*/  @!P1 BRA `(.L_x_38) ;  /* 0xfffffffc00f09947 */ /* 0x008fea000383ffff */
[----:B------:R-:W-:Y:S05]  /*a940*/  BRA `(.L_x_90) ;  /* 0xffffffb400c47947 */ /* 0x000fea000383ffff */
.L_x_41:
[----:B-1----:R1:W2:Y:S02]  /*a950*/  SYNCS.PHASECHK.TRANS64.TRYWAIT P2, [R17+URZ+0xc820], R18 ;  /* 0x00c82012110075a7 */ /* 0x0022a4000804017f */
[----:B--2---:R-:W-:Y:S05]  /*a960*/  @!P2 NANOSLEEP.SYNCS 0x989680 ;  /* 0x009896800000a95d */ /* 0x004fea0003900000 */
[----:B------:R-:W2:Y:S02]  /*a970*/  @!P2 SYNCS.PHASECHK.TRANS64 P2, [R17+URZ+0xc820], R18 ;  /* 0x00c820121100a5a7 */ /* 0x000ea4000804007f */
[----:B--2---:R-:W-:Y:S05]  /*a980*/  @!P2 BRA `(.L_x_41) ;  /* 0xfffffffc00f0a947 */ /* 0x004fea000383ffff */
[----:B------:R-:W-:Y:S05]  /*a990*/  BRA `(.L_x_91) ;  /* 0xffffffb800707947 */ /* 0x000fea000383ffff */
.L_x_44:
[----:B------:R1:W1:Y:S02]  /*a9a0*/  SYNCS.PHASECHK.TRANS64.TRYWAIT P2, [R110+URZ+0xc800], R41 ;  /* 0x00c800296e0075a7 */ /* 0x000264000804017f */
[----:B-1----:R-:W-:Y:S05]  /*a9b0*/  @!P2 NANOSLEEP.SYNCS 0x989680 ;  /* 0x009896800000a95d */ /* 0x002fea0003900000 */
[----:B------:R-:W1:Y:S02]  /*a9c0*/  @!P2 SYNCS.PHASECHK.TRANS64 P2, [R110+URZ+0xc800], R41 ;  /* 0x00c800296e00a5a7 */ /* 0x000e64000804007f */
[----:B-1----:R-:W-:Y:S05]  /*a9d0*/  @!P2 BRA `(.L_x_44) ;  /* 0xfffffffc00f0a947 */ /* 0x002fea000383ffff */
[----:B------:R-:W-:Y:S05]  /*a9e0*/  BRA `(.L_x_92) ;  /* 0xffffffc400607947 */ /* 0x000fea000383ffff */
.L_x_48:
[----:B-1----:R1:W2:Y:S02]  /*a9f0*/  SYNCS.PHASECHK.TRANS64.TRYWAIT P1, [R6+URZ+0xc820], R23 ;  /* 0x00c82017060075a7 */ /* 0x0022a4000802017f */
[----:B--2---:R-:W-:Y:S05]  /*aa00*/  @!P1 NANOSLEEP.SYNCS 0x989680 ;  /* 0x009896800000995d */ /* 0x004fea0003900000 */
[----:B------:R-:W2:Y:S02]  /*aa10*/  @!P1 SYNCS.PHASECHK.TRANS64 P1, [R6+URZ+0xc820], R23 ;  /* 0x00c82017060095a7 */ /* 0x000ea4000802007f */
[----:B--2---:R-:W-:Y:S05]  /*aa20*/  @!P1 BRA `(.L_x_48) ;  /* 0xfffffffc00f09947 */ /* 0x004fea000383ffff */
[----:B------:R-:W-:Y:S05]  /*aa30*/  BRA `(.L_x_93) ;  /* 0xffffffdc00907947 */ /* 0x000fea000383ffff */
        .weak           $__internal_0_$__cuda_sm20_rcp_rn_f32_slowpath
        .type           $__internal_0_$__cuda_sm20_rcp_rn_f32_slowpath,@function
        .size           $__internal_0_$__cuda_sm20_rcp_rn_f32_slowpath,(.L_x_99 - $__internal_0_$__cuda_sm20_rcp_rn_f32_slowpath)
$__internal_0_$__cuda_sm20_rcp_rn_f32_slowpath:
[----:B------:R-:W-:Y:S01]  /*aa40*/  IMAD.SHL.U32 R0, R3, 0x2, RZ ;  /* 0x0000000203007824 */ /* 0x000fe200078e00ff */
[----:B------:R-:W-:Y:S04]  /*aa50*/  BSSY B2, `(.L_x_94) ;  /* 0x0000030000027945 */ /* 0x000fe80003800000 */
[----:B------:R-:W-:-:S04]  /*aa60*/  SHF.R.U32.HI R13, RZ, 0x18, R0 ;  /* 0x00000018ff0d7819 */ /* 0x000fc80000011600 */
[----:B------:R-:W-:-:S13]  /*aa70*/  ISETP.NE.U32.AND P0, PT, R13, RZ, PT ;  /* 0x000000ff0d00720c */ /* 0x000fda0003f05070 */
[----:B------:R-:W-:Y:S05]  /*aa80*/  @P0 BRA `(.L_x_95) ;  /* 0x0000000000280947 */ /* 0x000fea0003800000 */
[----:B------:R-:W-:-:S04]  /*aa90*/  SHF.L.U32 R0, R3, 0x1, RZ ;  /* 0x0000000103007819 */ /* 0x000fc800000006ff */
[----:B------:R-:W-:-:S13]  /*aaa0*/  ISETP.NE.AND P0, PT, R0, RZ, PT ;  /* 0x000000ff0000720c */ /* 0x000fda0003f05270 */
[----:B------:R-:W-:Y:S01]  /*aab0*/  @P0 FFMA R7, R3, 1.84467440737095516160e+19, RZ ;  /* 0x5f80000003070823 */ /* 0x000fe200000000ff */
[----:B------:R-:W-:Y:S08]  /*aac0*/  @!P0 MUFU.RCP R6, R3 ;  /* 0x0000000300068308 */ /* 0x000ff00000001000 */
[----:B------:R-:W1:Y:S02]  /*aad0*/  @P0 MUFU.RCP R0, R7 ;  /* 0x0000000700000308 */ /* 0x000e640000001000 */
[----:B-1----:R-:W-:-:S04]  /*aae0*/  @P0 FFMA R10, R7, R0, -1 ;  /* 0xbf800000070a0423 */ /* 0x002fc80000000000 */
[----:B------:R-:W-:-:S04]  /*aaf0*/  @P0 FADD.FTZ R11, -R10, -RZ ;  /* 0x800000ff0a0b0221 */ /* 0x000fc80000010100 */
[----:B------:R-:W-:-:S04]  /*ab00*/  @P0 FFMA R0, R0, R11, R0 ;  /* 0x0000000b00000223 */ /* 0x000fc80000000000 */
[----:B------:R-:W-:Y:S01]  /*ab10*/  @P0 FFMA R6, R0, 1.84467440737095516160e+19, RZ ;  /* 0x5f80000000060823 */ /* 0x000fe200000000ff */
[----:B------:R-:W-:Y:S06]  /*ab20*/  BRA `(.L_x_96) ;  /* 0x0000000000887947 */ /* 0x000fec0003800000 */
.L_x_95:
[----:B------:R-:W-:-:S05]  /*ab30*/  VIADD R22, R13, 0xffffff03 ;  /* 0xffffff030d167836 */ /* 0x000fca0000000000 */
[----:B------:R-:W-:-:S13]  /*ab40*/  ISETP.GT.U32.AND P0, PT, R22, 0x1, PT ;  /* 0x000000011600780c */ /* 0x000fda0003f04070 */
[----:B------:R-:W-:Y:S05]  /*ab50*/  @P0 BRA `(.L_x_97) ;  /* 0x0000000000780947 */ /* 0x000fea0003800000 */
[----:B------:R-:W-:Y:S02]  /*ab60*/  LOP3.LUT R0, R3, 0x7fffff, RZ, 0xc0, !PT ;  /* 0x007fffff03007812 */ /* 0x000fe400078ec0ff */
[----:B------:R-:W-:Y:S02]  /*ab70*/  MOV R11, 0x3 ;  /* 0x00000003000b7802 */ /* 0x000fe40000000f00 */
[----:B------:R-:W-:Y:S02]  /*ab80*/  LOP3.LUT R0, R0, 0x3f800000, RZ, 0xfc, !PT ;  /* 0x3f80000000007812 */ /* 0x000fe400078efcff */
[----:B------:R-:W-:Y:S02]  /*ab90*/  SHF.L.U32 R11, R11, R22, RZ ;  /* 0x000000160b0b7219 */ /* 0x000fe400000006ff */
[----:B------:R-:W1:Y:S02]  /*aba0*/  MUFU.RCP R7, R0 ;  /* 0x0000000000077308 */ /* 0x000e640000001000 */
[----:B-1----:R-:W-:-:S04]  /*abb0*/  FFMA R6, R0, R7, -1 ;  /* 0xbf80000000067423 */ /* 0x002fc80000000007 */
[----:B------:R-:W-:-:S04]  /*abc0*/  FADD.FTZ R6, -R6, -RZ ;  /* 0x800000ff06067221 */ /* 0x000fc80000010100 */
[CCC-:B------:R-:W-:Y:S01]  /*abd0*/  FFMA.RM R10, R7.reuse, R6.reuse, R7.reuse ;  /* 0x00000006070a7223 */ /* 0x1c0fe20000004007 */
[----:B------:R-:W-:-:S04]  /*abe0*/  FFMA.RP R7, R7, R6, R7 ;  /* 0x0000000607077223 */ /* 0x000fc80000008007 */
[C---:B------:R-:W-:Y:S02]  /*abf0*/  LOP3.LUT R6, R10.reuse, 0x7fffff, RZ, 0xc0, !PT ;  /* 0x007fffff0a067812 */ /* 0x040fe400078ec0ff */
[----:B------:R-:W-:Y:S02]  /*ac00*/  FSETP.NEU.FTZ.AND P0, PT, R10, R7, PT ;  /* 0x000000070a00720b */ /* 0x000fe40003f1d000 */
[----:B------:R-:W-:Y:S02]  /*ac10*/  LOP3.LUT R6, R6, 0x800000, RZ, 0xfc, !PT ;  /* 0x0080000006067812 */ /* 0x000fe400078efcff */
[----:B------:R-:W-:Y:S02]  /*ac20*/  SEL R7, RZ, 0xffffffff, !P0 ;  /* 0xffffffffff077807 */ /* 0x000fe40004000000 */
[----:B------:R-:W-:-:S03]  /*ac30*/  LOP3.LUT R11, R11, R6, RZ, 0xc0, !PT ;  /* 0x000000060b0b7212 */ /* 0x000fc600078ec0ff */
[----:B------:R-:W-:Y:S01]  /*ac40*/  IMAD.MOV R7, RZ, RZ, -R7 ;  /* 0x000000ffff077224 */ /* 0x000fe200078e0a07 */
[----:B------:R-:W-:-:S04]  /*ac50*/  SHF.R.U32.HI R11, RZ, R22, R11 ;  /* 0x00000016ff0b7219 */ /* 0x000fc8000001160b */
[--C-:B------:R-:W-:Y:S01]  /*ac60*/  LOP3.LUT P1, RZ, R7, R22, R6.reuse, 0xf8, !PT ;  /* 0x0000001607ff7212 */ /* 0x100fe2000782f806 */
[----:B------:R-:W-:Y:S01]  /*ac70*/  VIADD R7, R13, 0xffffff04 ;  /* 0xffffff040d077836 */ /* 0x000fe20000000000 */
[C---:B------:R-:W-:Y:S02]  /*ac80*/  LOP3.LUT P0, RZ, R11.reuse, 0x1, RZ, 0xc0, !PT ;  /* 0x000000010bff7812 */ /* 0x040fe4000780c0ff */
[----:B------:R-:W-:Y:S02]  /*ac90*/  LOP3.LUT P2, RZ, R11, 0x2, RZ, 0xc0, !PT ;  /* 0x000000020bff7812 */ /* 0x000fe4000784c0ff */
[----:B------:R-:W-:Y:S02]  /*aca0*/  SHF.R.U32.HI R6, RZ, R7, R6 ;  /* 0x00000007ff067219 */ /* 0x000fe40000011606 */
[----:B------:R-:W-:Y:S02]  /*acb0*/  PLOP3.LUT P0, PT, P0, P1, P2, 0xe0, 0x0 ;  /* 0x000000000000781c */ /* 0x000fe40000703c20 */
[----:B------:R-:W-:-:S02]  /*acc0*/  LOP3.LUT P1, RZ, R3, 0x7fffff, RZ, 0xc0, !PT ;  /* 0x007fffff03ff7812 */ /* 0x000fc4000782c0ff */
[----:B------:R-:W-:-:S04]  /*acd0*/  SEL R0, RZ, 0x1, !P0 ;  /* 0x00000001ff007807 */ /* 0x000fc80004000000 */
[----:B------:R-:W-:-:S04]  /*ace0*/  IADD3 R0, -R0, RZ, RZ ;  /* 0x000000ff00007210 */ /* 0x000fc80007ffe1ff */
[----:B------:R-:W-:-:S13]  /*acf0*/  ISETP.GE.AND P0, PT, R0, RZ, PT ;  /* 0x000000ff0000720c */ /* 0x000fda0003f06270 */
[----:B------:R-:W-:-:S05]  /*ad00*/  @!P0 IADD3 R6, R6, 0x1, RZ ;  /* 0x0000000106068810 */ /* 0x000fca0007ffe0ff */
[----:B------:R-:W-:-:S05]  /*ad10*/  @!P1 IMAD.SHL.U32 R6, R6, 0x2, RZ ;  /* 0x0000000206069824 */ /* 0x000fca00078e00ff */
[----:B------:R-:W-:Y:S01]  /*ad20*/  LOP3.LUT R6, R6, 0x80000000, R3, 0xf8, !PT ;  /* 0x8000000006067812 */ /* 0x000fe200078ef803 */
[----:B------:R-:W-:Y:S06]  /*ad30*/  BRA `(.L_x_96) ;  /* 0x0000000000047947 */ /* 0x000fec0003800000 */
.L_x_97:
[----:B------:R1:W2:Y:S02]  /*ad40*/  MUFU.RCP R6, R3 ;  /* 0x0000000300067308 */ /* 0x0002a40000001000 */
.L_x_96:
[----:B------:R-:W-:Y:S05]  /*ad50*/  BSYNC B2 ;  /* 0x0000000000027941 */ /* 0x000fea0003800000 */
.L_x_94:
[----:B--2---:R-:W-:Y:S01]  /*ad60*/  MOV R0, R6 ;  /* 0x0000000600007202 */ /* 0x004fe20000000f00 */
[----:B------:R-:W-:Y:S01]  /*ad70*/  IMAD.MOV.U32 R6, RZ, RZ, R12 ;  /* 0x000000ffff067224 */ /* 0x000fe200078e000c */
[----:B------:R-:W-:-:S04]  /*ad80*/  MOV R7, 0x0 ;  /* 0x0000000000077802 */ /* 0x000fc80000000f00 */
[----:B-1----:R-:W-:Y:S05]  /*ad90*/  RET.REL.NODEC R6 `(_ZN7cutlass13device_kernelINS_4fmha6kernel13FmhaKernelTmaINS1_10collective15FmhaMainloopTmaINS_6half_tEfN4cute5tupleIJNS7_1CILi64EEESA_NS9_ILi80EEEEEENS4_14ResidualFusionEJEEENS4_15FmhaFwdEpilogueIS6_fNS8_IJSA_SB_SA_EEEEEJEEEEEvNT_6ParamsE) ;  /* 0xffffff5006987950 */ /* 0x002fea0003c3ffff */
.L_x_98:
[----:B------:R-:W-:-:S00]  /*ada0*/  BRA `(.L_x_98) ;  /* 0xfffffffc00fc7947 */ /* 0x000fc0000383ffff */
[----:B------:R-:W-:-:S00]  /*adb0*/  NOP ;  /* 0x0000000000007918 */ /* 0x000fc00000000000 */
        /* <DEDUP_REMOVED lines=12> */
.L_x_99:


//--------------------- .nv.global.init           --------------------------
	.section	.nv.global.init,"aw",@progbits
.nv.global.init:
	.type		$str$23,@object
	.size		$str$23,($str$24 - $str$23)
$str$23:
        /*0000*/ 	.byte	0x28, 0x61, 0x64, 0x64, 0x72, 0x65, 0x73, 0x73, 0x20, 0x26, 0x20, 0x6d, 0x61, 0x73, 0x6b, 0x29
        /*0010*/ 	.byte	0x20, 0x3d, 0x3d, 0x20, 0x30, 0x00
	.type		$str$24,@object
	.size		$str$24,(__unnamed_1 - $str$24)
$str$24:
        /*0016*/ 	.byte	0x2f, 0x74, 0x6d, 0x70, 0x2f, 0x63, 0x75, 0x74, 0x6c, 0x61, 0x73, 0x73, 0x5f, 0x73, 0x77, 0x65
        /*0026*/ 	.byte	0x65, 0x70, 0x5f, 0x73, 0x72, 0x63, 0x2f, 0x69, 0x6e, 0x63, 0x6c, 0x75, 0x64, 0x65, 0x2f, 0x63
        /*0036*/ 	.byte	0x75, 0x74, 0x65, 0x2f, 0x70, 0x6f, 0x69, 0x6e, 0x74, 0x65, 0x72, 0x5f, 0x66, 0x6c, 0x61, 0x67
        /*0046*/ 	.byte	0x67, 0x65, 0x64, 0x2e, 0x68, 0x70, 0x70, 0x00
	.type		__unnamed_1,@object
	.size		__unnamed_1,(__unnamed_2 - __unnamed_1)
__unnamed_1:
        /*004e*/ 	.byte	0x61, 0x75, 0x74, 0x6f, 0x20, 0x63, 0x75, 0x74, 0x65, 0x3a, 0x3a, 0x61, 0x73, 0x5f, 0x70, 0x6f
        /* <DEDUP_REMOVED lines=27> */
        /*020e*/ 	.byte	0x3e, 0x3e, 0x3e, 0x3e, 0x3e, 0x5d, 0x00
	.type		__unnamed_2,@object
	.size		__unnamed_2,(.L_1 - __unnamed_2)
__unnamed_2:
        /* <DEDUP_REMOVED lines=29> */
.L_1:


//--------------------- .nv.shared._ZN7cutlass13device_kernelINS_4fmha6kernel13FmhaKernelTmaINS1_10collective15FmhaMainloopTmaINS_6half_tEfN4cute5tupleIJNS7_1CILi64EEESA_NS9_ILi80EEEEEENS4_14ResidualFusionEJEEENS4_15FmhaFwdEpilogueIS6_fNS8_IJSA_SB_SA_EEEEEJEEEEEvNT_6ParamsE --------------------------
	.section	.nv.shared._ZN7cutlass13device_kernelINS_4fmha6kernel13FmhaKernelTmaINS1_10collective15FmhaMainloopTmaINS_6half_tEfN4cute5tupleIJNS7_1CILi64EEESA_NS9_ILi80EEEEEENS4_14ResidualFusionEJEEENS4_15FmhaFwdEpilogueIS6_fNS8_IJSA_SB_SA_EEEEEJEEEEEvNT_6ParamsE,"aw",@nobits
	.sectionflags	@""
	.align	16
	.zero		1024


//--------------------- .nv.shared.reserved.0     --------------------------
	.section	.nv.shared.reserved.0,"aw",@nobits
	.weak		__nv_reservedSMEM_offset_0_alias
	.size		__nv_reservedSMEM_offset_0_alias, 0, 0
	.other		__nv_reservedSMEM_offset_0_alias,@"STO_CUDA_RESERVED_SHARED STV_DEFAULT"
__nv_reservedSMEM_offset_0_alias:
	.zero		0


//--------------------- .nv.global                --------------------------
	.section	.nv.global,"aw",@nobits
.nv.global:
	.type		_ZN39_INTERNAL_6398583f_4_k_cu_a9f9a2f7_30874cute1_E,@object
	.size		_ZN39_INTERNAL_6398583f_4_k_cu_a9f9a2f7_30874cute1_E,(_ZN39_INTERNAL_6398583f_4_k_cu_a9f9a2f7_30874cuda3std3__45__cpo6cbeginE - _ZN39_INTERNAL_6398583f_4_k_cu_a9f9a2f7_30874cute1_E)
_ZN39_INTERNAL_6398583f_4_k_cu_a9f9a2f7_30874cute1_E:
	.zero		1
	.type		_ZN39_INTERNAL_6398583f_4_k_cu_a9f9a2f7_30874cuda3std3__45__cpo6cbeginE,@object
	.size		_ZN39_INTERNAL_6398583f_4_k_cu_a9f9a2f7_30874cuda3std3__45__cpo6cbeginE,(_ZN39_INTERNAL_6398583f_4_k_cu_a9f9a2f7_30874cuda3std3__48in_placeE - _ZN39_INTERNAL_6398583f_4_k_cu_a9f9a2f7_30874cuda3std3__45__cpo6cbeginE)
_ZN39_INTERNAL_6398583f_4_k_cu_a9f9a2f7_30874cuda3std3__45__cpo6cbeginE:
	.zero		1
	.type		_ZN39_INTERNAL_6398583f_4_k_cu_a9f9a2f7_30874cuda3std3__48in_placeE,@object
	.size		_ZN39_INTERNAL_6398583f_4_k_cu_a9f9a2f7_30874cuda3std3__48in_placeE,(_ZN39_INTERNAL_6398583f_4_k_cu_a9f9a2f7_30874cuda3std6ranges3__45__cpo9iter_moveE - _ZN39_INTERNAL_6398583f_4_k_cu_a9f9a2f7_30874cuda3std3__48in_placeE)
_ZN39_INTERNAL_6398583f_4_k_cu_a9f9a2f7_30874cuda3std3__48in_placeE:
	.zero		1
	.type		_ZN39_INTERNAL_6398583f_4_k_cu_a9f9a2f7_30874cuda3std6ranges3__45__cpo9iter_moveE,@object
	.size		_ZN39_INTERNAL_6398583f_4_k_cu_a9f9a2f7_30874cuda3std6ranges3__45__cpo9iter_moveE,(_ZN39_INTERNAL_6398583f_4_k_cu_a9f9a2f7_30874cuda3std3__45__cpo5beginE - _ZN39_INTERNAL_6398583f_4_k_cu_a9f9a2f7_30874cuda3std6ranges3__45__cpo9iter_moveE)
_ZN39_INTERNAL_6398583f_4_k_cu_a9f9a2f7_30874cuda3std6ranges3__45__cpo9iter_moveE:
	.zero		1
	.type		_ZN39_INTERNAL_6398583f_4_k_cu_a9f9a2f7_30874cuda3std3__45__cpo5beginE,@object
	.size		_ZN39_INTERNAL_6398583f_4_k_cu_a9f9a2f7_30874cuda3std3__45__cpo5beginE,(_ZN39_INTERNAL_6398583f_4_k_cu_a9f9a2f7_30874cuda3std3__441_GLOBAL__N__6398583f_4_k_cu_a9f9a2f7_30876ignoreE - _ZN39_INTERNAL_6398583f_4_k_cu_a9f9a2f7_30874cuda3std3__45__cpo5beginE)
_ZN39_INTERNAL_6398583f_4_k_cu_a9f9a2f7_30874cuda3std3__45__cpo5beginE:
	.zero		1
	.type		_ZN39_INTERNAL_6398583f_4_k_cu_a9f9a2f7_30874cuda3std3__441_GLOBAL__N__6398583f_4_k_cu_a9f9a2f7_30876ignoreE,@object
	.size		_ZN39_INTERNAL_6398583f_4_k_cu_a9f9a2f7_30874cuda3std3__441_GLOBAL__N__6398583f_4_k_cu_a9f9a2f7_30876ignoreE,(_ZN39_INTERNAL_6398583f_4_k_cu_a9f9a2f7_30874cute7productE - _ZN39_INTERNAL_6398583f_4_k_cu_a9f9a2f7_30874cuda3std3__441_GLOBAL__N__6398583f_4_k_cu_a9f9a2f7_30876ignoreE)
_ZN39_INTERNAL_6398583f_4_k_cu_a9f9a2f7_30874cuda3std3__441_GLOBAL__N__6398583f_4_k_cu_a9f9a2f7_30876ignoreE:
	.zero		1
	.type		_ZN39_INTERNAL_6398583f_4_k_cu_a9f9a2f7_30874cute7productE,@object
	.size		_ZN39_INTERNAL_6398583f_4_k_cu_a9f9a2f7_30874cute7productE,(_ZN39_INTERNAL_6398583f_4_k_cu_a9f9a2f7_30874cuda3std3__45__cpo3endE - _ZN39_INTERNAL_6398583f_4_k_cu_a9f9a2f7_30874cute7productE)
_ZN39_INTERNAL_6398583f_4_k_cu_a9f9a2f7_30874cute7productE:
	.zero		1
	.type		_ZN39_INTERNAL_6398583f_4_k_cu_a9f9a2f7_30874cuda3std3__45__cpo3endE,@object
	.size		_ZN39_INTERNAL_6398583f_4_k_cu_a9f9a2f7_30874cuda3std3__45__cpo3endE,(_ZN39_INTERNAL_6398583f_4_k_cu_a9f9a2f7_30874cuda3std3__419piecewise_constructE - _ZN39_INTERNAL_6398583f_4_k_cu_a9f9a2f7_30874cuda3std3__45__cpo3endE)
_ZN39_INTERNAL_6398583f_4_k_cu_a9f9a2f7_30874cuda3std3__45__cpo3endE:
	.zero		1
	.type		_ZN39_INTERNAL_6398583f_4_k_cu_a9f9a2f7_30874cuda3std3__419piecewise_constructE,@object
	.size		_ZN39_INTERNAL_6398583f_4_k_cu_a9f9a2f7_30874cuda3std3__419piecewise_constructE,(_ZN39_INTERNAL_6398583f_4_k_cu_a9f9a2f7_30874cuda3std3__45__cpo4cendE - _ZN39_INTERNAL_6398583f_4_k_cu_a9f9a2f7_30874cuda3std3__419piecewise_constructE)
_ZN39_INTERNAL_6398583f_4_k_cu_a9f9a2f7_30874cuda3std3__419piecewise_constructE:
	.zero		1
	.type		_ZN39_INTERNAL_6398583f_4_k_cu_a9f9a2f7_30874cuda3std3__45__cpo4cendE,@object
	.size		_ZN39_INTERNAL_6398583f_4_k_cu_a9f9a2f7_30874cuda3std3__45__cpo4cendE,(_ZN39_INTERNAL_6398583f_4_k_cu_a9f9a2f7_30874cuda3std6ranges3__45__cpo4swapE - _ZN39_INTERNAL_6398583f_4_k_cu_a9f9a2f7_30874cuda3std3__45__cpo4cendE)
_ZN39_INTERNAL_6398583f_4_k_cu_a9f9a2f7_30874cuda3std3__45__cpo4cendE:
	.zero		1
	.type		_ZN39_INTERNAL_6398583f_4_k_cu_a9f9a2f7_30874cuda3std6ranges3__45__cpo4swapE,@object
	.size		_ZN39_INTERNAL_6398583f_4_k_cu_a9f9a2f7_30874cuda3std6ranges3__45__cpo4swapE,(.L_9 - _ZN39_INTERNAL_6398583f_4_k_cu_a9f9a2f7_30874cuda3std6ranges3__45__cpo4swapE)
_ZN39_INTERNAL_6398583f_4_k_cu_a9f9a2f7_30874cuda3std6ranges3__45__cpo4swapE:
	.zero		1
.L_9:


//--------------------- .nv.constant0._ZN7cutlass13device_kernelINS_4fmha6kernel13FmhaKernelTmaINS1_10collective15FmhaMainloopTmaINS_6half_tEfN4cute5tupleIJNS7_1CILi64EEESA_NS9_ILi80EEEEEENS4_14ResidualFusionEJEEENS4_15FmhaFwdEpilogueIS6_fNS8_IJSA_SB_SA_EEEEEJEEEEEvNT_6ParamsE --------------------------
	.section	.nv.constant0._ZN7cutlass13device_kernelINS_4fmha6kernel13FmhaKernelTmaINS1_10collective15FmhaMainloopTmaINS_6half_tEfN4cute5tupleIJNS7_1CILi64EEESA_NS9_ILi80EEEEEENS4_14ResidualFusionEJEEENS4_15FmhaFwdEpilogueIS6_fNS8_IJSA_SB_SA_EEEEEJEEEEEvNT_6ParamsE,"a",@progbits
	.sectionflags	@""
	.align	4
.nv.constant0._ZN7cutlass13device_kernelINS_4fmha6kernel13FmhaKernelTmaINS1_10collective15FmhaMainloopTmaINS_6half_tEfN4cute5tupleIJNS7_1CILi64EEESA_NS9_ILi80EEEEEENS4_14ResidualFusionEJEEENS4_15FmhaFwdEpilogueIS6_fNS8_IJSA_SB_SA_EEEEEJEEEEEvNT_6ParamsE:
	.zero		2688


//--------------------- SYMBOLS --------------------------

	.type		.nv.reservedSmem.offset0,@object
	.size		.nv.reservedSmem.offset0,0x4
	.type		__assertfail,@function
